	.target	sm_90a

	.elftype	@"ET_EXEC"


//--------------------- .note.nv.tkinfo           --------------------------
	.section	.note.nv.tkinfo,"",@"SHT_NOTE"
	.sectionflags	@"SHF_NOTE_NV_TKINFO"
	.tkinfo
        /*0018*/ 	.word	0x00000002
        /*0030*/ 	.string	""
        /*0030*/ 	.string	"ptxas"
        /*0030*/ 	.string	"Cuda compilation tools, release 13.0, V13.0.88"
        /*0030*/ 	.string	"Build cuda_13.0.r13.0/compiler.36424714_0"
        /*0030*/ 	.string	"-arch sm_90a -m 64 "



//--------------------- .note.nv.cuinfo           --------------------------
	.section	.note.nv.cuinfo,"",@"SHT_NOTE"
	.sectionflags	@"SHF_NOTE_NV_CUINFO"
        /*0018*/ 	.short	0x0002
        /*001a*/ 	.short	0x005a
        /*001c*/ 	.short	0x0082
	.zero		2


//--------------------- .nv.info                  --------------------------
	.section	.nv.info,"",@"SHT_CUDA_INFO"
	.align	4


	//----- nvinfo : EIATTR_REGCOUNT
	.align		4
        /*0000*/ 	.byte	0x04, 0x2f
        /*0002*/ 	.short	(.L_12 - .L_11)
	.align		4
.L_11:
        /*0004*/ 	.word	index@(_ZN7cutlass13device_kernelINS_4gemm6kernel13GemmUniversalIN4cute5tupleIJiiiiEEENS1_10collective13CollectiveMmaINS1_37MainloopSm90TmaGmmaWarpSpecializedFP8ILi28ENS5_IJNS4_1CILi2EEESB_NSA_ILi1EEEEEENS1_32KernelTmaWarpSpecializedPingpongEEENS5_IJNSA_ILi64EEESG_SG_EEENS_12float_e4m3_tENS5_IJlSC_lEEESI_SJ_NS4_8TiledMMAINS4_8MMA_AtomIJNS4_4SM904GMMA30MMA_64x64x32_F32E4M3E4M3_SS_TNILNSN_7ScaleInE1ELSP_1EEEEEENS4_6LayoutINS5_IJSC_SC_SC_EEENS5_IJNSA_ILi0EEESU_SU_EEEEENS5_IJNS4_10UnderscoreESX_SX_EEEEENS4_23SM90_TMA_LOAD_MULTICASTENS4_14ComposedLayoutINS4_7SwizzleILi2ELi4ELi3EEENS4_18smem_ptr_flag_bitsILi8EEENSS_INS5_IJNSA_ILi8EEESG_EEENS5_IJSG_SC_EEEEEEEvNS4_8identityES10_S1A_vS1B_EENS_8epilogue10collective6detail29Sm90TmaWarpSpecializedAdapterINS1E_15DefaultEpilogueISI_SJ_SJ_NS1D_6thread17LinearCombinationISI_Li1EffLNS1I_9ScaleType4KindE0ELNS_15FloatRoundStyleE2ESI_EENS1_15EpilogueDefaultEEEEEvvEEEEvNT_6ParamsE)
        /*0008*/ 	.word	0x000000a8


	//----- nvinfo : EIATTR_FRAME_SIZE
	.align		4
.L_12:
        /*000c*/ 	.byte	0x04, 0x11
        /*000e*/ 	.short	(.L_14 - .L_13)
	.align		4
.L_13:
        /*0010*/ 	.word	index@(_ZN7cutlass13device_kernelINS_4gemm6kernel13GemmUniversalIN4cute5tupleIJiiiiEEENS1_10collective13CollectiveMmaINS1_37MainloopSm90TmaGmmaWarpSpecializedFP8ILi28ENS5_IJNS4_1CILi2EEESB_NSA_ILi1EEEEEENS1_32KernelTmaWarpSpecializedPingpongEEENS5_IJNSA_ILi64EEESG_SG_EEENS_12float_e4m3_tENS5_IJlSC_lEEESI_SJ_NS4_8TiledMMAINS4_8MMA_AtomIJNS4_4SM904GMMA30MMA_64x64x32_F32E4M3E4M3_SS_TNILNSN_7ScaleInE1ELSP_1EEEEEENS4_6LayoutINS5_IJSC_SC_SC_EEENS5_IJNSA_ILi0EEESU_SU_EEEEENS5_IJNS4_10UnderscoreESX_SX_EEEEENS4_23SM90_TMA_LOAD_MULTICASTENS4_14ComposedLayoutINS4_7SwizzleILi2ELi4ELi3EEENS4_18smem_ptr_flag_bitsILi8EEENSS_INS5_IJNSA_ILi8EEESG_EEENS5_IJSG_SC_EEEEEEEvNS4_8identityES10_S1A_vS1B_EENS_8epilogue10collective6detail29Sm90TmaWarpSpecializedAdapterINS1E_15DefaultEpilogueISI_SJ_SJ_NS1D_6thread17LinearCombinationISI_Li1EffLNS1I_9ScaleType4KindE0ELNS_15FloatRoundStyleE2ESI_EENS1_15EpilogueDefaultEEEEEvvEEEEvNT_6ParamsE)
        /*0014*/ 	.word	0x00000000


	//----- nvinfo : EIATTR_MIN_STACK_SIZE
	.align		4
.L_14:
        /*0018*/ 	.byte	0x04, 0x12
        /*001a*/ 	.short	(.L_16 - .L_15)
	.align		4
.L_15:
        /*001c*/ 	.word	index@(_ZN7cutlass13device_kernelINS_4gemm6kernel13GemmUniversalIN4cute5tupleIJiiiiEEENS1_10collective13CollectiveMmaINS1_37MainloopSm90TmaGmmaWarpSpecializedFP8ILi28ENS5_IJNS4_1CILi2EEESB_NSA_ILi1EEEEEENS1_32KernelTmaWarpSpecializedPingpongEEENS5_IJNSA_ILi64EEESG_SG_EEENS_12float_e4m3_tENS5_IJlSC_lEEESI_SJ_NS4_8TiledMMAINS4_8MMA_AtomIJNS4_4SM904GMMA30MMA_64x64x32_F32E4M3E4M3_SS_TNILNSN_7ScaleInE1ELSP_1EEEEEENS4_6LayoutINS5_IJSC_SC_SC_EEENS5_IJNSA_ILi0EEESU_SU_EEEEENS5_IJNS4_10UnderscoreESX_SX_EEEEENS4_23SM90_TMA_LOAD_MULTICASTENS4_14ComposedLayoutINS4_7SwizzleILi2ELi4ELi3EEENS4_18smem_ptr_flag_bitsILi8EEENSS_INS5_IJNSA_ILi8EEESG_EEENS5_IJSG_SC_EEEEEEEvNS4_8identityES10_S1A_vS1B_EENS_8epilogue10collective6detail29Sm90TmaWarpSpecializedAdapterINS1E_15DefaultEpilogueISI_SJ_SJ_NS1D_6thread17LinearCombinationISI_Li1EffLNS1I_9ScaleType4KindE0ELNS_15FloatRoundStyleE2ESI_EENS1_15EpilogueDefaultEEEEEvvEEEEvNT_6ParamsE)
        /*0020*/ 	.word	0x00000000
.L_16:


//--------------------- .nv.compat                --------------------------
	.section	.nv.compat,"",@"SHT_CUDA_COMPAT_INFO"
	.align	4
        /*0000*/ 	.byte	0x02, 0x09, 0x01, 0x00, 0x02, 0x02, 0x04, 0x00, 0x02, 0x05, 0x05, 0x00, 0x03, 0x07, 0x01, 0x01
        /*0010*/ 	.byte	0x02, 0x03, 0x01, 0x00, 0x02, 0x06, 0x01, 0x00, 0x04, 0x0b, 0x08, 0x00, 0x00, 0x00, 0x00, 0x00
        /*0020*/ 	.byte	0x00, 0x00, 0x00, 0x00


//--------------------- .nv.info._ZN7cutlass13device_kernelINS_4gemm6kernel13GemmUniversalIN4cute5tupleIJiiiiEEENS1_10collective13CollectiveMmaINS1_37MainloopSm90TmaGmmaWarpSpecializedFP8ILi28ENS5_IJNS4_1CILi2EEESB_NSA_ILi1EEEEEENS1_32KernelTmaWarpSpecializedPingpongEEENS5_IJNSA_ILi64EEESG_SG_EEENS_12float_e4m3_tENS5_IJlSC_lEEESI_SJ_NS4_8TiledMMAINS4_8MMA_AtomIJNS4_4SM904GMMA30MMA_64x64x32_F32E4M3E4M3_SS_TNILNSN_7ScaleInE1ELSP_1EEEEEENS4_6LayoutINS5_IJSC_SC_SC_EEENS5_IJNSA_ILi0EEESU_SU_EEEEENS5_IJNS4_10UnderscoreESX_SX_EEEEENS4_23SM90_TMA_LOAD_MULTICASTENS4_14ComposedLayoutINS4_7SwizzleILi2ELi4ELi3EEENS4_18smem_ptr_flag_bitsILi8EEENSS_INS5_IJNSA_ILi8EEESG_EEENS5_IJSG_SC_EEEEEEEvNS4_8identityES10_S1A_vS1B_EENS_8epilogue10collective6detail29Sm90TmaWarpSpecializedAdapterINS1E_15DefaultEpilogueISI_SJ_SJ_NS1D_6thread17LinearCombinationISI_Li1EffLNS1I_9ScaleType4KindE0ELNS_15FloatRoundStyleE2ESI_EENS1_15EpilogueDefaultEEEEEvvEEEEvNT_6ParamsE --------------------------
	.section	.nv.info._ZN7cutlass13device_kernelINS_4gemm6kernel13GemmUniversalIN4cute5tupleIJiiiiEEENS1_10collective13CollectiveMmaINS1_37MainloopSm90TmaGmmaWarpSpecializedFP8ILi28ENS5_IJNS4_1CILi2EEESB_NSA_ILi1EEEEEENS1_32KernelTmaWarpSpecializedPingpongEEENS5_IJNSA_ILi64EEESG_SG_EEENS_12float_e4m3_tENS5_IJlSC_lEEESI_SJ_NS4_8TiledMMAINS4_8MMA_AtomIJNS4_4SM904GMMA30MMA_64x64x32_F32E4M3E4M3_SS_TNILNSN_7ScaleInE1ELSP_1EEEEEENS4_6LayoutINS5_IJSC_SC_SC_EEENS5_IJNSA_ILi0EEESU_SU_EEEEENS5_IJNS4_10UnderscoreESX_SX_EEEEENS4_23SM90_TMA_LOAD_MULTICASTENS4_14ComposedLayoutINS4_7SwizzleILi2ELi4ELi3EEENS4_18smem_ptr_flag_bitsILi8EEENSS_INS5_IJNSA_ILi8EEESG_EEENS5_IJSG_SC_EEEEEEEvNS4_8identityES10_S1A_vS1B_EENS_8epilogue10collective6detail29Sm90TmaWarpSpecializedAdapterINS1E_15DefaultEpilogueISI_SJ_SJ_NS1D_6thread17LinearCombinationISI_Li1EffLNS1I_9ScaleType4KindE0ELNS_15FloatRoundStyleE2ESI_EENS1_15EpilogueDefaultEEEEEvvEEEEvNT_6ParamsE,"",@"SHT_CUDA_INFO"
	.sectionflags	@""
	.align	4


	//----- nvinfo : EIATTR_CUDA_API_VERSION
	.align		4
        /*0000*/ 	.byte	0x04, 0x37
        /*0002*/ 	.short	(.L_18 - .L_17)
.L_17:
        /*0004*/ 	.word	0x00000082


	//----- nvinfo : EIATTR_KPARAM_INFO
	.align		4
.L_18:
        /*0008*/ 	.byte	0x04, 0x17
        /*000a*/ 	.short	(.L_20 - .L_19)
.L_19:
        /*000c*/ 	.word	0x00000000
        /*0010*/ 	.short	0x0000
        /*0012*/ 	.short	0x0070
        /*0014*/ 	.byte	0x00, 0xf0, 0x01, 0x10


	//----- nvinfo : EIATTR_SPARSE_MMA_MASK
	.align		4
.L_20:
        /*0018*/ 	.byte	0x03, 0x50
        /*001a*/ 	.short	0x0000


	//----- nvinfo : EIATTR_MAXREG_COUNT
	.align		4
        /*001c*/ 	.byte	0x03, 0x1b
        /*001e*/ 	.short	0x00a8


	//----- nvinfo : EIATTR_NUM_BARRIERS
	.align		4
        /*0020*/ 	.byte	0x02, 0x4c
        /*0022*/ 	.byte	0x01
	.zero		1


	//----- nvinfo : EIATTR_MERCURY_ISA_VERSION
	.align		4
        /*0024*/ 	.byte	0x03, 0x5f
        /*0026*/ 	.short	0x0101


	//----- nvinfo : EIATTR_INT_WARP_WIDE_INSTR_OFFSETS
	.align		4
        /*0028*/ 	.byte	0x04, 0x31
        /*002a*/ 	.short	(.L_22 - .L_21)


	//   ....[0]....
.L_21:
        /*002c*/ 	.word	0x000007e0


	//   ....[1]....
        /*0030*/ 	.word	0x00000820


	//   ....[2]....
        /*0034*/ 	.word	0x00000860


	//   ....[3]....
        /*0038*/ 	.word	0x00000900


	//   ....[4]....
        /*003c*/ 	.word	0x00000920


	//   ....[5]....
        /*0040*/ 	.word	0x00000980


	//   ....[6]....
        /*0044*/ 	.word	0x00000a70


	//   ....[7]....
        /*0048*/ 	.word	0x00000ac0


	//   ....[8]....
        /*004c*/ 	.word	0x00002aa0


	//----- nvinfo : EIATTR_COOP_GROUP_MASK_REGIDS
	.align		4
.L_22:
        /*0050*/ 	.byte	0x04, 0x29
        /*0052*/ 	.short	(.L_24 - .L_23)


	//   ....[0]....
.L_23:
        /*0054*/ 	.word	0xffffffff


	//   ....[1]....
        /*0058*/ 	.word	0xffffffff


	//   ....[2]....
        /*005c*/ 	.word	0xffffffff


	//   ....[3]....
        /*0060*/ 	.word	0xffffffff


	//   ....[4]....
        /*0064*/ 	.word	0xffffffff


	//   ....[5]....
        /*0068*/ 	.word	0xffffffff


	//   ....[6]....
        /*006c*/ 	.word	0xffffffff


	//----- nvinfo : EIATTR_COOP_GROUP_INSTR_OFFSETS
	.align		4
.L_24:
        /*0070*/ 	.byte	0x04, 0x28
        /*0072*/ 	.short	(.L_26 - .L_25)


	//   ....[0]....
.L_25:
        /*0074*/ 	.word	0x00000060


	//   ....[1]....
        /*0078*/ 	.word	0x00000070


	//   ....[2]....
        /*007c*/ 	.word	0x00000130


	//   ....[3]....
        /*0080*/ 	.word	0x000005f0


	//   ....[4]....
        /*0084*/ 	.word	0x00000630


	//   ....[5]....
        /*0088*/ 	.word	0x000006b0


	//   ....[6]....
        /*008c*/ 	.word	0x00000c80


	//----- nvinfo : EIATTR_REG_RECONFIG
	.align		4
.L_26:
        /*0090*/ 	.byte	0x01, 0x54
	.zero		2


	//----- nvinfo : EIATTR_MBARRIER_INSTR_OFFSETS
	.align		4
        /*0094*/ 	.byte	0x04, 0x39
        /*0096*/ 	.short	(.L_28 - .L_27)


	//   ....[0]....
.L_27:
        /*0098*/ 	.word	0x00000250
        /*009c*/ 	.word	0x000000ff
        /*00a0*/ 	.word	0x00000000
        /*00a4*/ 	.short	0x0100
        /*00a6*/ 	.byte	0x08
	.zero		1


	//   ....[1]....
        /*00a8*/ 	.word	0x00000260
        /*00ac*/ 	.word	0x000000ff
        /*00b0*/ 	.word	0x000000e0
        /*00b4*/ 	.short	0x0100
        /*00b6*/ 	.byte	0x08
	.zero		1


	//   ....[2]....
        /*00b8*/ 	.word	0x00000270
        /*00bc*/ 	.word	0x000000ff
        /*00c0*/ 	.word	0x00000008
        /*00c4*/ 	.short	0x0100
        /*00c6*/ 	.byte	0x08
	.zero		1


	//   ....[3]....
        /*00c8*/ 	.word	0x00000280
        /*00cc*/ 	.word	0x000000ff
        /*00d0*/ 	.word	0x000000e8
        /*00d4*/ 	.short	0x0100
        /*00d6*/ 	.byte	0x08
	.zero		1


	//   ....[4]....
        /*00d8*/ 	.word	0x00000290
        /*00dc*/ 	.word	0x000000ff
        /*00e0*/ 	.word	0x00000010
        /*00e4*/ 	.short	0x0100
        /*00e6*/ 	.byte	0x08
	.zero		1


	//   ....[5]....
        /*00e8*/ 	.word	0x000002a0
        /*00ec*/ 	.word	0x000000ff
        /*00f0*/ 	.word	0x000000f0
        /*00f4*/ 	.short	0x0100
        /*00f6*/ 	.byte	0x08
	.zero		1


	//   ....[6]....
        /*00f8*/ 	.word	0x000002b0
        /*00fc*/ 	.word	0x000000ff
        /*0100*/ 	.word	0x00000018
        /*0104*/ 	.short	0x0100
        /*0106*/ 	.byte	0x08
	.zero		1


	//   ....[7]....
        /*0108*/ 	.word	0x000002c0
        /*010c*/ 	.word	0x000000ff
        /*0110*/ 	.word	0x000000f8
        /*0114*/ 	.short	0x0100
        /*0116*/ 	.byte	0x08
	.zero		1


	//   ....[8]....
        /*0118*/ 	.word	0x000002d0
        /*011c*/ 	.word	0x000000ff
        /*0120*/ 	.word	0x00000020
        /*0124*/ 	.short	0x0100
        /*0126*/ 	.byte	0x08
	.zero		1


	//   ....[9]....
        /*0128*/ 	.word	0x000002e0
        /*012c*/ 	.word	0x000000ff
        /*0130*/ 	.word	0x00000100
        /*0134*/ 	.short	0x0100
        /*0136*/ 	.byte	0x08
	.zero		1


	//   ....[10]....
        /*0138*/ 	.word	0x000002f0
        /*013c*/ 	.word	0x000000ff
        /*0140*/ 	.word	0x00000028
        /*0144*/ 	.short	0x0100
        /*0146*/ 	.byte	0x08
	.zero		1


	//   ....[11]....
        /*0148*/ 	.word	0x00000300
        /*014c*/ 	.word	0x000000ff
        /*0150*/ 	.word	0x00000108
        /*0154*/ 	.short	0x0100
        /*0156*/ 	.byte	0x08
	.zero		1


	//   ....[12]....
        /*0158*/ 	.word	0x00000310
        /*015c*/ 	.word	0x000000ff
        /*0160*/ 	.word	0x00000030
        /*0164*/ 	.short	0x0100
        /*0166*/ 	.byte	0x08
	.zero		1


	//   ....[13]....
        /*0168*/ 	.word	0x00000320
        /*016c*/ 	.word	0x000000ff
        /*0170*/ 	.word	0x00000110
        /*0174*/ 	.short	0x0100
        /*0176*/ 	.byte	0x08
	.zero		1


	//   ....[14]....
        /*0178*/ 	.word	0x00000330
        /*017c*/ 	.word	0x000000ff
        /*0180*/ 	.word	0x00000038
        /*0184*/ 	.short	0x0100
        /*0186*/ 	.byte	0x08
	.zero		1


	//   ....[15]....
        /*0188*/ 	.word	0x00000340
        /*018c*/ 	.word	0x000000ff
        /*0190*/ 	.word	0x00000118
        /*0194*/ 	.short	0x0100
        /*0196*/ 	.byte	0x08
	.zero		1


	//   ....[16]....
        /*0198*/ 	.word	0x00000350
        /*019c*/ 	.word	0x000000ff
        /*01a0*/ 	.word	0x00000040
        /*01a4*/ 	.short	0x0100
        /*01a6*/ 	.byte	0x08
	.zero		1


	//   ....[17]....
        /*01a8*/ 	.word	0x00000360
        /*01ac*/ 	.word	0x000000ff
        /*01b0*/ 	.word	0x00000120
        /*01b4*/ 	.short	0x0100
        /*01b6*/ 	.byte	0x08
	.zero		1


	//   ....[18]....
        /*01b8*/ 	.word	0x00000370
        /*01bc*/ 	.word	0x000000ff
        /*01c0*/ 	.word	0x00000048
        /*01c4*/ 	.short	0x0100
        /*01c6*/ 	.byte	0x08
	.zero		1


	//   ....[19]....
        /*01c8*/ 	.word	0x00000380
        /*01cc*/ 	.word	0x000000ff
        /*01d0*/ 	.word	0x00000128
        /*01d4*/ 	.short	0x0100
        /*01d6*/ 	.byte	0x08
	.zero		1


	//   ....[20]....
        /*01d8*/ 	.word	0x00000390
        /*01dc*/ 	.word	0x000000ff
        /*01e0*/ 	.word	0x00000050
        /*01e4*/ 	.short	0x0100
        /*01e6*/ 	.byte	0x08
	.zero		1


	//   ....[21]....
        /*01e8*/ 	.word	0x000003a0
        /*01ec*/ 	.word	0x000000ff
        /*01f0*/ 	.word	0x00000130
        /*01f4*/ 	.short	0x0100
        /*01f6*/ 	.byte	0x08
	.zero		1


	//   ....[22]....
        /*01f8*/ 	.word	0x000003b0
        /*01fc*/ 	.word	0x000000ff
        /*0200*/ 	.word	0x00000058
        /*0204*/ 	.short	0x0100
        /*0206*/ 	.byte	0x08
	.zero		1


	//   ....[23]....
        /*0208*/ 	.word	0x000003c0
        /*020c*/ 	.word	0x000000ff
        /*0210*/ 	.word	0x00000138
        /*0214*/ 	.short	0x0100
        /*0216*/ 	.byte	0x08
	.zero		1


	//   ....[24]....
        /*0218*/ 	.word	0x000003d0
        /*021c*/ 	.word	0x000000ff
        /*0220*/ 	.word	0x00000060
        /*0224*/ 	.short	0x0100
        /*0226*/ 	.byte	0x08
	.zero		1


	//   ....[25]....
        /*0228*/ 	.word	0x000003e0
        /*022c*/ 	.word	0x000000ff
        /*0230*/ 	.word	0x00000140
        /*0234*/ 	.short	0x0100
        /*0236*/ 	.byte	0x08
	.zero		1


	//   ....[26]....
        /*0238*/ 	.word	0x000003f0
        /*023c*/ 	.word	0x000000ff
        /*0240*/ 	.word	0x00000068
        /*0244*/ 	.short	0x0100
        /*0246*/ 	.byte	0x08
	.zero		1


	//   ....[27]....
        /*0248*/ 	.word	0x00000400
        /*024c*/ 	.word	0x000000ff
        /*0250*/ 	.word	0x00000148
        /*0254*/ 	.short	0x0100
        /*0256*/ 	.byte	0x08
	.zero		1


	//   ....[28]....
        /*0258*/ 	.word	0x00000410
        /*025c*/ 	.word	0x000000ff
        /*0260*/ 	.word	0x00000070
        /*0264*/ 	.short	0x0100
        /*0266*/ 	.byte	0x08
	.zero		1


	//   ....[29]....
        /*0268*/ 	.word	0x00000420
        /*026c*/ 	.word	0x000000ff
        /*0270*/ 	.word	0x00000150
        /*0274*/ 	.short	0x0100
        /*0276*/ 	.byte	0x08
	.zero		1


	//   ....[30]....
        /*0278*/ 	.word	0x00000430
        /*027c*/ 	.word	0x000000ff
        /*0280*/ 	.word	0x00000078
        /*0284*/ 	.short	0x0100
        /*0286*/ 	.byte	0x08
	.zero		1


	//   ....[31]....
        /*0288*/ 	.word	0x00000440
        /*028c*/ 	.word	0x000000ff
        /*0290*/ 	.word	0x00000158
        /*0294*/ 	.short	0x0100
        /*0296*/ 	.byte	0x08
	.zero		1


	//   ....[32]....
        /*0298*/ 	.word	0x00000450
        /*029c*/ 	.word	0x000000ff
        /*02a0*/ 	.word	0x00000080
        /*02a4*/ 	.short	0x0100
        /*02a6*/ 	.byte	0x08
	.zero		1


	//   ....[33]....
        /*02a8*/ 	.word	0x00000460
        /*02ac*/ 	.word	0x000000ff
        /*02b0*/ 	.word	0x00000160
        /*02b4*/ 	.short	0x0100
        /*02b6*/ 	.byte	0x08
	.zero		1


	//   ....[34]....
        /*02b8*/ 	.word	0x00000470
        /*02bc*/ 	.word	0x000000ff
        /*02c0*/ 	.word	0x00000088
        /*02c4*/ 	.short	0x0100
        /*02c6*/ 	.byte	0x08
	.zero		1


	//   ....[35]....
        /*02c8*/ 	.word	0x00000480
        /*02cc*/ 	.word	0x000000ff
        /*02d0*/ 	.word	0x00000168
        /*02d4*/ 	.short	0x0100
        /*02d6*/ 	.byte	0x08
	.zero		1


	//   ....[36]....
        /*02d8*/ 	.word	0x00000490
        /*02dc*/ 	.word	0x000000ff
        /*02e0*/ 	.word	0x00000090
        /*02e4*/ 	.short	0x0100
        /*02e6*/ 	.byte	0x08
	.zero		1


	//   ....[37]....
        /*02e8*/ 	.word	0x000004a0
        /*02ec*/ 	.word	0x000000ff
        /*02f0*/ 	.word	0x00000170
        /*02f4*/ 	.short	0x0100
        /*02f6*/ 	.byte	0x08
	.zero		1


	//   ....[38]....
        /*02f8*/ 	.word	0x000004b0
        /*02fc*/ 	.word	0x000000ff
        /*0300*/ 	.word	0x00000098
        /*0304*/ 	.short	0x0100
        /*0306*/ 	.byte	0x08
	.zero		1


	//   ....[39]....
        /*0308*/ 	.word	0x000004c0
        /*030c*/ 	.word	0x000000ff
        /*0310*/ 	.word	0x00000178
        /*0314*/ 	.short	0x0100
        /*0316*/ 	.byte	0x08
	.zero		1


	//   ....[40]....
        /*0318*/ 	.word	0x000004d0
        /*031c*/ 	.word	0x000000ff
        /*0320*/ 	.word	0x000000a0
        /*0324*/ 	.short	0x0100
        /*0326*/ 	.byte	0x08
	.zero		1


	//   ....[41]....
        /*0328*/ 	.word	0x000004e0
        /*032c*/ 	.word	0x000000ff
        /*0330*/ 	.word	0x00000180
        /*0334*/ 	.short	0x0100
        /*0336*/ 	.byte	0x08
	.zero		1


	//   ....[42]....
        /*0338*/ 	.word	0x000004f0
        /*033c*/ 	.word	0x000000ff
        /*0340*/ 	.word	0x000000a8
        /*0344*/ 	.short	0x0100
        /*0346*/ 	.byte	0x08
	.zero		1


	//   ....[43]....
        /*0348*/ 	.word	0x00000500
        /*034c*/ 	.word	0x000000ff
        /*0350*/ 	.word	0x00000188
        /*0354*/ 	.short	0x0100
        /*0356*/ 	.byte	0x08
	.zero		1


	//   ....[44]....
        /*0358*/ 	.word	0x00000510
        /*035c*/ 	.word	0x000000ff
        /*0360*/ 	.word	0x000000b0
        /*0364*/ 	.short	0x0100
        /*0366*/ 	.byte	0x08
	.zero		1


	//   ....[45]....
        /*0368*/ 	.word	0x00000520
        /*036c*/ 	.word	0x000000ff
        /*0370*/ 	.word	0x00000190
        /*0374*/ 	.short	0x0100
        /*0376*/ 	.byte	0x08
	.zero		1


	//   ....[46]....
        /*0378*/ 	.word	0x00000530
        /*037c*/ 	.word	0x000000ff
        /*0380*/ 	.word	0x000000b8
        /*0384*/ 	.short	0x0100
        /*0386*/ 	.byte	0x08
	.zero		1


	//   ....[47]....
        /*0388*/ 	.word	0x00000540
        /*038c*/ 	.word	0x000000ff
        /*0390*/ 	.word	0x00000198
        /*0394*/ 	.short	0x0100
        /*0396*/ 	.byte	0x08
	.zero		1


	//   ....[48]....
        /*0398*/ 	.word	0x00000550
        /*039c*/ 	.word	0x000000ff
        /*03a0*/ 	.word	0x000000c0
        /*03a4*/ 	.short	0x0100
        /*03a6*/ 	.byte	0x08
	.zero		1


	//   ....[49]....
        /*03a8*/ 	.word	0x00000560
        /*03ac*/ 	.word	0x000000ff
        /*03b0*/ 	.word	0x000001a0
        /*03b4*/ 	.short	0x0100
        /*03b6*/ 	.byte	0x08
	.zero		1


	//   ....[50]....
        /*03b8*/ 	.word	0x00000570
        /*03bc*/ 	.word	0x000000ff
        /*03c0*/ 	.word	0x000000c8
        /*03c4*/ 	.short	0x0100
        /*03c6*/ 	.byte	0x08
	.zero		1


	//   ....[51]....
        /*03c8*/ 	.word	0x00000580
        /*03cc*/ 	.word	0x000000ff
        /*03d0*/ 	.word	0x000001a8
        /*03d4*/ 	.short	0x0100
        /*03d6*/ 	.byte	0x08
	.zero		1


	//   ....[52]....
        /*03d8*/ 	.word	0x00000590
        /*03dc*/ 	.word	0x000000ff
        /*03e0*/ 	.word	0x000000d0
        /*03e4*/ 	.short	0x0100
        /*03e6*/ 	.byte	0x08
	.zero		1


	//   ....[53]....
        /*03e8*/ 	.word	0x000005a0
        /*03ec*/ 	.word	0x000000ff
        /*03f0*/ 	.word	0x000001b0
        /*03f4*/ 	.short	0x0100
        /*03f6*/ 	.byte	0x08
	.zero		1


	//   ....[54]....
        /*03f8*/ 	.word	0x000005b0
        /*03fc*/ 	.word	0x000000ff
        /*0400*/ 	.word	0x000000d8
        /*0404*/ 	.short	0x0100
        /*0406*/ 	.byte	0x08
	.zero		1


	//   ....[55]....
        /*0408*/ 	.word	0x000005c0
        /*040c*/ 	.word	0x000000ff
        /*0410*/ 	.word	0x000001b8
        /*0414*/ 	.short	0x0100
        /*0416*/ 	.byte	0x08
	.zero		1


	//   ....[56]....
        /*0418*/ 	.word	0x00000af0
        /*041c*/ 	.word	0x000000ff
        /*0420*/ 	.word	0x000001f0
        /*0424*/ 	.short	0x0100
        /*0426*/ 	.byte	0x08
	.zero		1


	//   ....[57]....
        /*0428*/ 	.word	0x00000b90
        /*042c*/ 	.word	0x000000ff
        /*0430*/ 	.word	0x000001f8
        /*0434*/ 	.short	0x0100
        /*0436*/ 	.byte	0x08
	.zero		1


	//   ....[58]....
        /*0438*/ 	.word	0x00000c00
        /*043c*/ 	.word	0x000000ff
        /*0440*/ 	.word	0x000001d0
        /*0444*/ 	.short	0x0100
        /*0446*/ 	.byte	0x09
	.zero		1


	//   ....[59]....
        /*0448*/ 	.word	0x00000c10
        /*044c*/ 	.word	0x000000ff
        /*0450*/ 	.word	0x000001d8
        /*0454*/ 	.short	0x0100
        /*0456*/ 	.byte	0x09
	.zero		1


	//   ....[60]....
        /*0458*/ 	.word	0x00000c20
        /*045c*/ 	.word	0x000000ff
        /*0460*/ 	.word	0x000001e0
        /*0464*/ 	.short	0x0100
        /*0466*/ 	.byte	0x09
	.zero		1


	//   ....[61]....
        /*0468*/ 	.word	0x00000c30
        /*046c*/ 	.word	0x000000ff
        /*0470*/ 	.word	0x000001e8
        /*0474*/ 	.short	0x0100
        /*0476*/ 	.byte	0x09
	.zero		1


	//   ....[62]....
        /*0478*/ 	.word	0x00001a10
        /*047c*/ 	.word	0x000000ff
        /*0480*/ 	.word	0xfffffff8
        /*0484*/ 	.short	0x010a
        /*0486*/ 	.byte	0x0f
	.zero		1


	//   ....[63]....
        /*0488*/ 	.word	0x00001ce0
        /*048c*/ 	.word	0x000000ff
        /*0490*/ 	.word	0x00000000
        /*0494*/ 	.short	0x010a
        /*0496*/ 	.byte	0x06
	.zero		1


	//   ....[64]....
        /*0498*/ 	.word	0x00001d20
        /*049c*/ 	.word	0x000000ff
        /*04a0*/ 	.word	0x00000000
        /*04a4*/ 	.short	0x010a
        /*04a6*/ 	.byte	0x06
	.zero		1


	//   ....[65]....
        /*04a8*/ 	.word	0x00002290
        /*04ac*/ 	.word	0x000000ff
        /*04b0*/ 	.word	0x00000000
        /*04b4*/ 	.short	0x010a
        /*04b6*/ 	.byte	0x09
	.zero		1


	//   ....[66]....
        /*04b8*/ 	.word	0x000022d0
        /*04bc*/ 	.word	0x000000ff
        /*04c0*/ 	.word	0x00000000
        /*04c4*/ 	.short	0x010a
        /*04c6*/ 	.byte	0x09
	.zero		1


	//   ....[67]....
        /*04c8*/ 	.word	0x000026b0
        /*04cc*/ 	.word	0x00000013
        /*04d0*/ 	.word	0x00000000
        /*04d4*/ 	.short	0x0101
        /*04d6*/ 	.byte	0x3f
	.zero		1


	//   ....[68]....
        /*04d8*/ 	.word	0x00002a30
        /*04dc*/ 	.word	0x00000011
        /*04e0*/ 	.word	0x00000000
        /*04e4*/ 	.short	0x0101
        /*04e6*/ 	.byte	0x17
	.zero		1


	//   ....[69]....
        /*04e8*/ 	.word	0x00002b40
        /*04ec*/ 	.word	0x00000011
        /*04f0*/ 	.word	0x00000000
        /*04f4*/ 	.short	0x0101
        /*04f6*/ 	.byte	0x3f
	.zero		1


	//   ....[70]....
        /*04f8*/ 	.word	0x00002c00
        /*04fc*/ 	.word	0x000000ff
        /*0500*/ 	.word	0x00000008
        /*0504*/ 	.short	0x010a
        /*0506*/ 	.byte	0x0f
	.zero		1


	//   ....[71]....
        /*0508*/ 	.word	0x00005460
        /*050c*/ 	.word	0x00000004
        /*0510*/ 	.word	0x00000000
        /*0514*/ 	.short	0x0101
        /*0516*/ 	.byte	0x17
	.zero		1


	//   ....[72]....
        /*0518*/ 	.word	0x00005e50
        /*051c*/ 	.word	0x00000013
        /*0520*/ 	.word	0x000000e0
        /*0524*/ 	.short	0x010a
        /*0526*/ 	.byte	0x3f
	.zero		1


	//   ....[73]....
        /*0528*/ 	.word	0x00006230
        /*052c*/ 	.word	0x00000004
        /*0530*/ 	.word	0x000001f8
        /*0534*/ 	.short	0x0101
        /*0536*/ 	.byte	0x3f
	.zero		1


	//   ....[74]....
        /*0538*/ 	.word	0x00006960
        /*053c*/ 	.word	0x00000005
        /*0540*/ 	.word	0x00000000
        /*0544*/ 	.short	0x010a
        /*0546*/ 	.byte	0x3f
	.zero		1


	//   ....[75]....
        /*0548*/ 	.word	0x000069e0
        /*054c*/ 	.word	0x00000007
        /*0550*/ 	.word	0x00000000
        /*0554*/ 	.short	0x010a
        /*0556*/ 	.byte	0x3f
	.zero		1


	//   ....[76]....
        /*0558*/ 	.word	0x00006a70
        /*055c*/ 	.word	0x00000006
        /*0560*/ 	.word	0x00000000
        /*0564*/ 	.short	0x010a
        /*0566*/ 	.byte	0x3f
	.zero		1


	//   ....[77]....
        /*0568*/ 	.word	0x00006b00
        /*056c*/ 	.word	0x00000007
        /*0570*/ 	.word	0x00000000
        /*0574*/ 	.short	0x010a
        /*0576*/ 	.byte	0x3f
	.zero		1


	//   ....[78]....
        /*0578*/ 	.word	0x00006b90
        /*057c*/ 	.word	0x00000006
        /*0580*/ 	.word	0x00000000
        /*0584*/ 	.short	0x010a
        /*0586*/ 	.byte	0x3f
	.zero		1


	//   ....[79]....
        /*0588*/ 	.word	0x00006c20
        /*058c*/ 	.word	0x00000007
        /*0590*/ 	.word	0x00000000
        /*0594*/ 	.short	0x010a
        /*0596*/ 	.byte	0x3f
	.zero		1


	//   ....[80]....
        /*0598*/ 	.word	0x00006cb0
        /*059c*/ 	.word	0x00000006
        /*05a0*/ 	.word	0x00000000
        /*05a4*/ 	.short	0x010a
        /*05a6*/ 	.byte	0x3f
	.zero		1


	//   ....[81]....
        /*05a8*/ 	.word	0x00006d40
        /*05ac*/ 	.word	0x00000007
        /*05b0*/ 	.word	0x00000000
        /*05b4*/ 	.short	0x010a
        /*05b6*/ 	.byte	0x3f
	.zero		1


	//   ....[82]....
        /*05b8*/ 	.word	0x00006dd0
        /*05bc*/ 	.word	0x00000006
        /*05c0*/ 	.word	0x00000000
        /*05c4*/ 	.short	0x010a
        /*05c6*/ 	.byte	0x3f
	.zero		1


	//   ....[83]....
        /*05c8*/ 	.word	0x00006e60
        /*05cc*/ 	.word	0x00000007
        /*05d0*/ 	.word	0x00000000
        /*05d4*/ 	.short	0x010a
        /*05d6*/ 	.byte	0x3f
	.zero		1


	//   ....[84]....
        /*05d8*/ 	.word	0x00006ef0
        /*05dc*/ 	.word	0x00000006
        /*05e0*/ 	.word	0x00000000
        /*05e4*/ 	.short	0x010a
        /*05e6*/ 	.byte	0x3f
	.zero		1


	//   ....[85]....
        /*05e8*/ 	.word	0x00006f80
        /*05ec*/ 	.word	0x00000007
        /*05f0*/ 	.word	0x00000000
        /*05f4*/ 	.short	0x010a
        /*05f6*/ 	.byte	0x3f
	.zero		1


	//   ....[86]....
        /*05f8*/ 	.word	0x00007010
        /*05fc*/ 	.word	0x00000006
        /*0600*/ 	.word	0x00000000
        /*0604*/ 	.short	0x010a
        /*0606*/ 	.byte	0x3f
	.zero		1


	//   ....[87]....
        /*0608*/ 	.word	0x000070a0
        /*060c*/ 	.word	0x00000007
        /*0610*/ 	.word	0x00000000
        /*0614*/ 	.short	0x010a
        /*0616*/ 	.byte	0x3f
	.zero		1


	//   ....[88]....
        /*0618*/ 	.word	0x00007130
        /*061c*/ 	.word	0x00000006
        /*0620*/ 	.word	0x00000000
        /*0624*/ 	.short	0x010a
        /*0626*/ 	.byte	0x3f
	.zero		1


	//   ....[89]....
        /*0628*/ 	.word	0x000071c0
        /*062c*/ 	.word	0x00000007
        /*0630*/ 	.word	0x00000000
        /*0634*/ 	.short	0x010a
        /*0636*/ 	.byte	0x3f
	.zero		1


	//   ....[90]....
        /*0638*/ 	.word	0x00007250
        /*063c*/ 	.word	0x00000006
        /*0640*/ 	.word	0x00000000
        /*0644*/ 	.short	0x010a
        /*0646*/ 	.byte	0x3f
	.zero		1


	//   ....[91]....
        /*0648*/ 	.word	0x000072e0
        /*064c*/ 	.word	0x00000007
        /*0650*/ 	.word	0x00000000
        /*0654*/ 	.short	0x010a
        /*0656*/ 	.byte	0x3f
	.zero		1


	//   ....[92]....
        /*0658*/ 	.word	0x00007370
        /*065c*/ 	.word	0x00000006
        /*0660*/ 	.word	0x00000000
        /*0664*/ 	.short	0x010a
        /*0666*/ 	.byte	0x3f
	.zero		1


	//   ....[93]....
        /*0668*/ 	.word	0x00007400
        /*066c*/ 	.word	0x00000007
        /*0670*/ 	.word	0x00000000
        /*0674*/ 	.short	0x010a
        /*0676*/ 	.byte	0x3f
	.zero		1


	//   ....[94]....
        /*0678*/ 	.word	0x00007490
        /*067c*/ 	.word	0x00000006
        /*0680*/ 	.word	0x00000000
        /*0684*/ 	.short	0x010a
        /*0686*/ 	.byte	0x3f
	.zero		1


	//   ....[95]....
        /*0688*/ 	.word	0x00007520
        /*068c*/ 	.word	0x00000007
        /*0690*/ 	.word	0x00000000
        /*0694*/ 	.short	0x010a
        /*0696*/ 	.byte	0x3f
	.zero		1


	//   ....[96]....
        /*0698*/ 	.word	0x000075b0
        /*069c*/ 	.word	0x00000006
        /*06a0*/ 	.word	0x00000000
        /*06a4*/ 	.short	0x010a
        /*06a6*/ 	.byte	0x3f
	.zero		1


	//   ....[97]....
        /*06a8*/ 	.word	0x00007640
        /*06ac*/ 	.word	0x00000007
        /*06b0*/ 	.word	0x00000000
        /*06b4*/ 	.short	0x010a
        /*06b6*/ 	.byte	0x3f
	.zero		1


	//   ....[98]....
        /*06b8*/ 	.word	0x000076d0
        /*06bc*/ 	.word	0x00000006
        /*06c0*/ 	.word	0x00000000
        /*06c4*/ 	.short	0x010a
        /*06c6*/ 	.byte	0x3f
	.zero		1


	//   ....[99]....
        /*06c8*/ 	.word	0x00007760
        /*06cc*/ 	.word	0x00000007
        /*06d0*/ 	.word	0x00000000
        /*06d4*/ 	.short	0x010a
        /*06d6*/ 	.byte	0x3f
	.zero		1


	//   ....[100]....
        /*06d8*/ 	.word	0x000077f0
        /*06dc*/ 	.word	0x00000006
        /*06e0*/ 	.word	0x00000000
        /*06e4*/ 	.short	0x010a
        /*06e6*/ 	.byte	0x3f
	.zero		1


	//   ....[101]....
        /*06e8*/ 	.word	0x00007880
        /*06ec*/ 	.word	0x00000003
        /*06f0*/ 	.word	0x00000000
        /*06f4*/ 	.short	0x010a
        /*06f6*/ 	.byte	0x3f
	.zero		1


	//   ....[102]....
        /*06f8*/ 	.word	0x000078f0
        /*06fc*/ 	.word	0x00000011
        /*0700*/ 	.word	0xfffffff8
        /*0704*/ 	.short	0x010a
        /*0706*/ 	.byte	0x3f
	.zero		1


	//   ....[103]....
        /*0708*/ 	.word	0x00007950
        /*070c*/ 	.word	0x00000011
        /*0710*/ 	.word	0x00000000
        /*0714*/ 	.short	0x010a
        /*0716*/ 	.byte	0x3f
	.zero		1


	//   ....[104]....
        /*0718*/ 	.word	0x000079b0
        /*071c*/ 	.word	0x00000013
        /*0720*/ 	.word	0x00000000
        /*0724*/ 	.short	0x010a
        /*0726*/ 	.byte	0x3f
	.zero		1


	//   ....[105]....
        /*0728*/ 	.word	0x00007a10
        /*072c*/ 	.word	0x00000011
        /*0730*/ 	.word	0x00000008
        /*0734*/ 	.short	0x010a
        /*0736*/ 	.byte	0x3f
	.zero		1


	//   ....[106]....
        /*0738*/ 	.word	0x00007ae0
        /*073c*/ 	.word	0x00000013
        /*0740*/ 	.word	0x000000e0
        /*0744*/ 	.short	0x010a
        /*0746*/ 	.byte	0x3f
	.zero		1


	//   ....[107]....
        /*0748*/ 	.word	0x00007bc0
        /*074c*/ 	.word	0x00000005
        /*0750*/ 	.word	0x00000000
        /*0754*/ 	.short	0x010a
        /*0756*/ 	.byte	0x3f
	.zero		1


	//   ....[108]....
        /*0758*/ 	.word	0x00007c10
        /*075c*/ 	.word	0x00000007
        /*0760*/ 	.word	0x00000000
        /*0764*/ 	.short	0x010a
        /*0766*/ 	.byte	0x3f
	.zero		1


	//   ....[109]....
        /*0768*/ 	.word	0x00007c60
        /*076c*/ 	.word	0x00000006
        /*0770*/ 	.word	0x00000000
        /*0774*/ 	.short	0x010a
        /*0776*/ 	.byte	0x3f
	.zero		1


	//   ....[110]....
        /*0778*/ 	.word	0x00007cb0
        /*077c*/ 	.word	0x00000007
        /*0780*/ 	.word	0x00000000
        /*0784*/ 	.short	0x010a
        /*0786*/ 	.byte	0x3f
	.zero		1


	//   ....[111]....
        /*0788*/ 	.word	0x00007d00
        /*078c*/ 	.word	0x00000006
        /*0790*/ 	.word	0x00000000
        /*0794*/ 	.short	0x010a
        /*0796*/ 	.byte	0x3f
	.zero		1


	//   ....[112]....
        /*0798*/ 	.word	0x00007d50
        /*079c*/ 	.word	0x00000007
        /*07a0*/ 	.word	0x00000000
        /*07a4*/ 	.short	0x010a
        /*07a6*/ 	.byte	0x3f
	.zero		1


	//   ....[113]....
        /*07a8*/ 	.word	0x00007da0
        /*07ac*/ 	.word	0x00000006
        /*07b0*/ 	.word	0x00000000
        /*07b4*/ 	.short	0x010a
        /*07b6*/ 	.byte	0x3f
	.zero		1


	//   ....[114]....
        /*07b8*/ 	.word	0x00007df0
        /*07bc*/ 	.word	0x00000007
        /*07c0*/ 	.word	0x00000000
        /*07c4*/ 	.short	0x010a
        /*07c6*/ 	.byte	0x3f
	.zero		1


	//   ....[115]....
        /*07c8*/ 	.word	0x00007e40
        /*07cc*/ 	.word	0x00000006
        /*07d0*/ 	.word	0x00000000
        /*07d4*/ 	.short	0x010a
        /*07d6*/ 	.byte	0x3f
	.zero		1


	//   ....[116]....
        /*07d8*/ 	.word	0x00007e90
        /*07dc*/ 	.word	0x00000007
        /*07e0*/ 	.word	0x00000000
        /*07e4*/ 	.short	0x010a
        /*07e6*/ 	.byte	0x3f
	.zero		1


	//   ....[117]....
        /*07e8*/ 	.word	0x00007ee0
        /*07ec*/ 	.word	0x00000006
        /*07f0*/ 	.word	0x00000000
        /*07f4*/ 	.short	0x010a
        /*07f6*/ 	.byte	0x3f
	.zero		1


	//   ....[118]....
        /*07f8*/ 	.word	0x00007f30
        /*07fc*/ 	.word	0x00000007
        /*0800*/ 	.word	0x00000000
        /*0804*/ 	.short	0x010a
        /*0806*/ 	.byte	0x3f
	.zero		1


	//   ....[119]....
        /*0808*/ 	.word	0x00007f80
        /*080c*/ 	.word	0x00000006
        /*0810*/ 	.word	0x00000000
        /*0814*/ 	.short	0x010a
        /*0816*/ 	.byte	0x3f
	.zero		1


	//   ....[120]....
        /*0818*/ 	.word	0x00007fd0
        /*081c*/ 	.word	0x00000007
        /*0820*/ 	.word	0x00000000
        /*0824*/ 	.short	0x010a
        /*0826*/ 	.byte	0x3f
	.zero		1


	//   ....[121]....
        /*0828*/ 	.word	0x00008020
        /*082c*/ 	.word	0x00000006
        /*0830*/ 	.word	0x00000000
        /*0834*/ 	.short	0x010a
        /*0836*/ 	.byte	0x3f
	.zero		1


	//   ....[122]....
        /*0838*/ 	.word	0x00008070
        /*083c*/ 	.word	0x00000007
        /*0840*/ 	.word	0x00000000
        /*0844*/ 	.short	0x010a
        /*0846*/ 	.byte	0x3f
	.zero		1


	//   ....[123]....
        /*0848*/ 	.word	0x000080c0
        /*084c*/ 	.word	0x00000006
        /*0850*/ 	.word	0x00000000
        /*0854*/ 	.short	0x010a
        /*0856*/ 	.byte	0x3f
	.zero		1


	//   ....[124]....
        /*0858*/ 	.word	0x00008110
        /*085c*/ 	.word	0x00000007
        /*0860*/ 	.word	0x00000000
        /*0864*/ 	.short	0x010a
        /*0866*/ 	.byte	0x3f
	.zero		1


	//   ....[125]....
        /*0868*/ 	.word	0x00008160
        /*086c*/ 	.word	0x00000006
        /*0870*/ 	.word	0x00000000
        /*0874*/ 	.short	0x010a
        /*0876*/ 	.byte	0x3f
	.zero		1


	//   ....[126]....
        /*0878*/ 	.word	0x000081b0
        /*087c*/ 	.word	0x00000007
        /*0880*/ 	.word	0x00000000
        /*0884*/ 	.short	0x010a
        /*0886*/ 	.byte	0x3f
	.zero		1


	//   ....[127]....
        /*0888*/ 	.word	0x00008200
        /*088c*/ 	.word	0x00000006
        /*0890*/ 	.word	0x00000000
        /*0894*/ 	.short	0x010a
        /*0896*/ 	.byte	0x3f
	.zero		1


	//   ....[128]....
        /*0898*/ 	.word	0x00008250
        /*089c*/ 	.word	0x00000007
        /*08a0*/ 	.word	0x00000000
        /*08a4*/ 	.short	0x010a
        /*08a6*/ 	.byte	0x3f
	.zero		1


	//   ....[129]....
        /*08a8*/ 	.word	0x000082a0
        /*08ac*/ 	.word	0x00000006
        /*08b0*/ 	.word	0x00000000
        /*08b4*/ 	.short	0x010a
        /*08b6*/ 	.byte	0x3f
	.zero		1


	//   ....[130]....
        /*08b8*/ 	.word	0x000082f0
        /*08bc*/ 	.word	0x00000007
        /*08c0*/ 	.word	0x00000000
        /*08c4*/ 	.short	0x010a
        /*08c6*/ 	.byte	0x3f
	.zero		1


	//   ....[131]....
        /*08c8*/ 	.word	0x00008340
        /*08cc*/ 	.word	0x00000006
        /*08d0*/ 	.word	0x00000000
        /*08d4*/ 	.short	0x010a
        /*08d6*/ 	.byte	0x3f
	.zero		1


	//   ....[132]....
        /*08d8*/ 	.word	0x00008390
        /*08dc*/ 	.word	0x00000007
        /*08e0*/ 	.word	0x00000000
        /*08e4*/ 	.short	0x010a
        /*08e6*/ 	.byte	0x3f
	.zero		1


	//   ....[133]....
        /*08e8*/ 	.word	0x000083e0
        /*08ec*/ 	.word	0x00000006
        /*08f0*/ 	.word	0x00000000
        /*08f4*/ 	.short	0x010a
        /*08f6*/ 	.byte	0x3f
	.zero		1


	//----- nvinfo : EIATTR_NUM_MBARRIERS
	.align		4
.L_28:
        /*08f8*/ 	.byte	0x03, 0x38
        /*08fa*/ 	.short	0x003e


	//----- nvinfo : EIATTR_EXIT_INSTR_OFFSETS
	.align		4
        /*08fc*/ 	.byte	0x04, 0x1c
        /*08fe*/ 	.short	(.L_30 - .L_29)


	//   ....[0]....
.L_29:
        /*0900*/ 	.word	0x000016d0


	//   ....[1]....
        /*0904*/ 	.word	0x00001730


	//   ....[2]....
        /*0908*/ 	.word	0x00005a70


	//   ....[3]....
        /*090c*/ 	.word	0x00005aa0


	//   ....[4]....
        /*0910*/ 	.word	0x000078d0


	//----- nvinfo : EIATTR_MAX_THREADS
	.align		4
.L_30:
        /*0914*/ 	.byte	0x04, 0x05
        /*0916*/ 	.short	(.L_32 - .L_31)
.L_31:
        /*0918*/ 	.word	0x00000180
        /*091c*/ 	.word	0x00000001
        /*0920*/ 	.word	0x00000001


	//----- nvinfo : EIATTR_CRS_STACK_SIZE
	.align		4
.L_32:
        /*0924*/ 	.byte	0x04, 0x1e
        /*0926*/ 	.short	(.L_34 - .L_33)
.L_33:
        /*0928*/ 	.word	0x00000000


	//----- nvinfo : EIATTR_CBANK_PARAM_SIZE
	.align		4
.L_34:
        /*092c*/ 	.byte	0x03, 0x19
        /*092e*/ 	.short	0x0470


	//----- nvinfo : EIATTR_PARAM_CBANK
	.align		4
        /*0930*/ 	.byte	0x04, 0x0a
        /*0932*/ 	.short	(.L_36 - .L_35)
	.align		4
.L_35:
        /*0934*/ 	.word	index@(.nv.constant0._ZN7cutlass13device_kernelINS_4gemm6kernel13GemmUniversalIN4cute5tupleIJiiiiEEENS1_10collective13CollectiveMmaINS1_37MainloopSm90TmaGmmaWarpSpecializedFP8ILi28ENS5_IJNS4_1CILi2EEESB_NSA_ILi1EEEEEENS1_32KernelTmaWarpSpecializedPingpongEEENS5_IJNSA_ILi64EEESG_SG_EEENS_12float_e4m3_tENS5_IJlSC_lEEESI_SJ_NS4_8TiledMMAINS4_8MMA_AtomIJNS4_4SM904GMMA30MMA_64x64x32_F32E4M3E4M3_SS_TNILNSN_7ScaleInE1ELSP_1EEEEEENS4_6LayoutINS5_IJSC_SC_SC_EEENS5_IJNSA_ILi0EEESU_SU_EEEEENS5_IJNS4_10UnderscoreESX_SX_EEEEENS4_23SM90_TMA_LOAD_MULTICASTENS4_14ComposedLayoutINS4_7SwizzleILi2ELi4ELi3EEENS4_18smem_ptr_flag_bitsILi8EEENSS_INS5_IJNSA_ILi8EEESG_EEENS5_IJSG_SC_EEEEEEEvNS4_8identityES10_S1A_vS1B_EENS_8epilogue10collective6detail29Sm90TmaWarpSpecializedAdapterINS1E_15DefaultEpilogueISI_SJ_SJ_NS1D_6thread17LinearCombinationISI_Li1EffLNS1I_9ScaleType4KindE0ELNS_15FloatRoundStyleE2ESI_EENS1_15EpilogueDefaultEEEEEvvEEEEvNT_6ParamsE)
        /*0938*/ 	.short	0x0210
        /*093a*/ 	.short	0x0470


	//----- nvinfo : EIATTR_SW_WAR
	.align		4
.L_36:
        /*093c*/ 	.byte	0x04, 0x36
        /*093e*/ 	.short	(.L_38 - .L_37)
.L_37:
        /*0940*/ 	.word	0x00000008
.L_38:


//--------------------- .nv.callgraph             --------------------------
	.section	.nv.callgraph,"",@"SHT_CUDA_CALLGRAPH"
	.align	4
	.sectionentsize	8
	.align		4
        /*0000*/ 	.word	0x00000000
	.align		4
        /*0004*/ 	.word	0xffffffff
	.align		4
        /*0008*/ 	.word	0x00000000
	.align		4
        /*000c*/ 	.word	0xfffffffe
	.align		4
        /*0010*/ 	.word	0x00000000
	.align		4
        /*0014*/ 	.word	0xfffffffd
	.align		4
        /*0018*/ 	.word	0x00000000
	.align		4
        /*001c*/ 	.word	0xfffffffc


//--------------------- .nv.constant4             --------------------------
	.section	.nv.constant4,"a",@progbits
	.align	8
	.align		8
.nv.constant4:
        /*0000*/ 	.dword	_ZN40_INTERNAL_e13af61e_4_k_cu_a7b96a9c_208654cuda3std3__45__cpo5beginE
	.align		8
        /*0008*/ 	.dword	_ZN40_INTERNAL_e13af61e_4_k_cu_a7b96a9c_208654cuda3std3__45__cpo3endE
	.align		8
        /*0010*/ 	.dword	_ZN40_INTERNAL_e13af61e_4_k_cu_a7b96a9c_208654cuda3std3__45__cpo6cbeginE
	.align		8
        /*0018*/ 	.dword	_ZN40_INTERNAL_e13af61e_4_k_cu_a7b96a9c_208654cuda3std3__45__cpo4cendE
	.align		8
        /*0020*/ 	.dword	_ZN40_INTERNAL_e13af61e_4_k_cu_a7b96a9c_208654cuda3std3__442_GLOBAL__N__e13af61e_4_k_cu_a7b96a9c_208656ignoreE
	.align		8
        /*0028*/ 	.dword	_ZN40_INTERNAL_e13af61e_4_k_cu_a7b96a9c_208654cuda3std3__419piecewise_constructE
	.align		8
        /*0030*/ 	.dword	_ZN40_INTERNAL_e13af61e_4_k_cu_a7b96a9c_208654cuda3std3__48in_placeE
	.align		8
        /*0038*/ 	.dword	_ZN40_INTERNAL_e13af61e_4_k_cu_a7b96a9c_208654cuda3std6ranges3__45__cpo4swapE
	.align		8
        /*0040*/ 	.dword	_ZN40_INTERNAL_e13af61e_4_k_cu_a7b96a9c_208654cuda3std6ranges3__45__cpo9iter_moveE
	.align		8
        /*0048*/ 	.dword	_ZN40_INTERNAL_e13af61e_4_k_cu_a7b96a9c_208654cute7productE
	.align		8
        /*0050*/ 	.dword	_ZN40_INTERNAL_e13af61e_4_k_cu_a7b96a9c_208654cute1_E


//--------------------- .text._ZN7cutlass13device_kernelINS_4gemm6kernel13GemmUniversalIN4cute5tupleIJiiiiEEENS1_10collective13CollectiveMmaINS1_37MainloopSm90TmaGmmaWarpSpecializedFP8ILi28ENS5_IJNS4_1CILi2EEESB_NSA_ILi1EEEEEENS1_32KernelTmaWarpSpecializedPingpongEEENS5_IJNSA_ILi64EEESG_SG_EEENS_12float_e4m3_tENS5_IJlSC_lEEESI_SJ_NS4_8TiledMMAINS4_8MMA_AtomIJNS4_4SM904GMMA30MMA_64x64x32_F32E4M3E4M3_SS_TNILNSN_7ScaleInE1ELSP_1EEEEEENS4_6LayoutINS5_IJSC_SC_SC_EEENS5_IJNSA_ILi0EEESU_SU_EEEEENS5_IJNS4_10UnderscoreESX_SX_EEEEENS4_23SM90_TMA_LOAD_MULTICASTENS4_14ComposedLayoutINS4_7SwizzleILi2ELi4ELi3EEENS4_18smem_ptr_flag_bitsILi8EEENSS_INS5_IJNSA_ILi8EEESG_EEENS5_IJSG_SC_EEEEEEEvNS4_8identityES10_S1A_vS1B_EENS_8epilogue10collective6detail29Sm90TmaWarpSpecializedAdapterINS1E_15DefaultEpilogueISI_SJ_SJ_NS1D_6thread17LinearCombinationISI_Li1EffLNS1I_9ScaleType4KindE0ELNS_15FloatRoundStyleE2ESI_EENS1_15EpilogueDefaultEEEEEvvEEEEvNT_6ParamsE --------------------------
	.section	.text._ZN7cutlass13device_kernelINS_4gemm6kernel13GemmUniversalIN4cute5tupleIJiiiiEEENS1_10collective13CollectiveMmaINS1_37MainloopSm90TmaGmmaWarpSpecializedFP8ILi28ENS5_IJNS4_1CILi2EEESB_NSA_ILi1EEEEEENS1_32KernelTmaWarpSpecializedPingpongEEENS5_IJNSA_ILi64EEESG_SG_EEENS_12float_e4m3_tENS5_IJlSC_lEEESI_SJ_NS4_8TiledMMAINS4_8MMA_AtomIJNS4_4SM904GMMA30MMA_64x64x32_F32E4M3E4M3_SS_TNILNSN_7ScaleInE1ELSP_1EEEEEENS4_6LayoutINS5_IJSC_SC_SC_EEENS5_IJNSA_ILi0EEESU_SU_EEEEENS5_IJNS4_10UnderscoreESX_SX_EEEEENS4_23SM90_TMA_LOAD_MULTICASTENS4_14ComposedLayoutINS4_7SwizzleILi2ELi4ELi3EEENS4_18smem_ptr_flag_bitsILi8EEENSS_INS5_IJNSA_ILi8EEESG_EEENS5_IJSG_SC_EEEEEEEvNS4_8identityES10_S1A_vS1B_EENS_8epilogue10collective6detail29Sm90TmaWarpSpecializedAdapterINS1E_15DefaultEpilogueISI_SJ_SJ_NS1D_6thread17LinearCombinationISI_Li1EffLNS1I_9ScaleType4KindE0ELNS_15FloatRoundStyleE2ESI_EENS1_15EpilogueDefaultEEEEEvvEEEEvNT_6ParamsE,"ax",@progbits
	.align	128
.text._ZN7cutlass13device_kernelINS_4gemm6kernel13GemmUniversalIN4cute5tupleIJiiiiEEENS1_10collective13CollectiveMmaINS1_37MainloopSm90TmaGmmaWarpSpecializedFP8ILi28ENS5_IJNS4_1CILi2EEESB_NSA_ILi1EEEEEENS1_32KernelTmaWarpSpecializedPingpongEEENS5_IJNSA_ILi64EEESG_SG_EEENS_12float_e4m3_tENS5_IJlSC_lEEESI_SJ_NS4_8TiledMMAINS4_8MMA_AtomIJNS4_4SM904GMMA30MMA_64x64x32_F32E4M3E4M3_SS_TNILNSN_7ScaleInE1ELSP_1EEEEEENS4_6LayoutINS5_IJSC_SC_SC_EEENS5_IJNSA_ILi0EEESU_SU_EEEEENS5_IJNS4_10UnderscoreESX_SX_EEEEENS4_23SM90_TMA_LOAD_MULTICASTENS4_14ComposedLayoutINS4_7SwizzleILi2ELi4ELi3EEENS4_18smem_ptr_flag_bitsILi8EEENSS_INS5_IJNSA_ILi8EEESG_EEENS5_IJSG_SC_EEEEEEEvNS4_8identityES10_S1A_vS1B_EENS_8epilogue10collective6detail29Sm90TmaWarpSpecializedAdapterINS1E_15DefaultEpilogueISI_SJ_SJ_NS1D_6thread17LinearCombinationISI_Li1EffLNS1I_9ScaleType4KindE0ELNS_15FloatRoundStyleE2ESI_EENS1_15EpilogueDefaultEEEEEvvEEEEvNT_6ParamsE:
        .type           _ZN7cutlass13device_kernelINS_4gemm6kernel13GemmUniversalIN4cute5tupleIJiiiiEEENS1_10collective13CollectiveMmaINS1_37MainloopSm90TmaGmmaWarpSpecializedFP8ILi28ENS5_IJNS4_1CILi2EEESB_NSA_ILi1EEEEEENS1_32KernelTmaWarpSpecializedPingpongEEENS5_IJNSA_ILi64EEESG_SG_EEENS_12float_e4m3_tENS5_IJlSC_lEEESI_SJ_NS4_8TiledMMAINS4_8MMA_AtomIJNS4_4SM904GMMA30MMA_64x64x32_F32E4M3E4M3_SS_TNILNSN_7ScaleInE1ELSP_1EEEEEENS4_6LayoutINS5_IJSC_SC_SC_EEENS5_IJNSA_ILi0EEESU_SU_EEEEENS5_IJNS4_10UnderscoreESX_SX_EEEEENS4_23SM90_TMA_LOAD_MULTICASTENS4_14ComposedLayoutINS4_7SwizzleILi2ELi4ELi3EEENS4_18smem_ptr_flag_bitsILi8EEENSS_INS5_IJNSA_ILi8EEESG_EEENS5_IJSG_SC_EEEEEEEvNS4_8identityES10_S1A_vS1B_EENS_8epilogue10collective6detail29Sm90TmaWarpSpecializedAdapterINS1E_15DefaultEpilogueISI_SJ_SJ_NS1D_6thread17LinearCombinationISI_Li1EffLNS1I_9ScaleType4KindE0ELNS_15FloatRoundStyleE2ESI_EENS1_15EpilogueDefaultEEEEEvvEEEEvNT_6ParamsE,@function
        .size           _ZN7cutlass13device_kernelINS_4gemm6kernel13GemmUniversalIN4cute5tupleIJiiiiEEENS1_10collective13CollectiveMmaINS1_37MainloopSm90TmaGmmaWarpSpecializedFP8ILi28ENS5_IJNS4_1CILi2EEESB_NSA_ILi1EEEEEENS1_32KernelTmaWarpSpecializedPingpongEEENS5_IJNSA_ILi64EEESG_SG_EEENS_12float_e4m3_tENS5_IJlSC_lEEESI_SJ_NS4_8TiledMMAINS4_8MMA_AtomIJNS4_4SM904GMMA30MMA_64x64x32_F32E4M3E4M3_SS_TNILNSN_7ScaleInE1ELSP_1EEEEEENS4_6LayoutINS5_IJSC_SC_SC_EEENS5_IJNSA_ILi0EEESU_SU_EEEEENS5_IJNS4_10UnderscoreESX_SX_EEEEENS4_23SM90_TMA_LOAD_MULTICASTENS4_14ComposedLayoutINS4_7SwizzleILi2ELi4ELi3EEENS4_18smem_ptr_flag_bitsILi8EEENSS_INS5_IJNSA_ILi8EEESG_EEENS5_IJSG_SC_EEEEEEEvNS4_8identityES10_S1A_vS1B_EENS_8epilogue10collective6detail29Sm90TmaWarpSpecializedAdapterINS1E_15DefaultEpilogueISI_SJ_SJ_NS1D_6thread17LinearCombinationISI_Li1EffLNS1I_9ScaleType4KindE0ELNS_15FloatRoundStyleE2ESI_EENS1_15EpilogueDefaultEEEEEvvEEEEvNT_6ParamsE,(.L_x_193 - _ZN7cutlass13device_kernelINS_4gemm6kernel13GemmUniversalIN4cute5tupleIJiiiiEEENS1_10collective13CollectiveMmaINS1_37MainloopSm90TmaGmmaWarpSpecializedFP8ILi28ENS5_IJNS4_1CILi2EEESB_NSA_ILi1EEEEEENS1_32KernelTmaWarpSpecializedPingpongEEENS5_IJNSA_ILi64EEESG_SG_EEENS_12float_e4m3_tENS5_IJlSC_lEEESI_SJ_NS4_8TiledMMAINS4_8MMA_AtomIJNS4_4SM904GMMA30MMA_64x64x32_F32E4M3E4M3_SS_TNILNSN_7ScaleInE1ELSP_1EEEEEENS4_6LayoutINS5_IJSC_SC_SC_EEENS5_IJNSA_ILi0EEESU_SU_EEEEENS5_IJNS4_10UnderscoreESX_SX_EEEEENS4_23SM90_TMA_LOAD_MULTICASTENS4_14ComposedLayoutINS4_7SwizzleILi2ELi4ELi3EEENS4_18smem_ptr_flag_bitsILi8EEENSS_INS5_IJNSA_ILi8EEESG_EEENS5_IJSG_SC_EEEEEEEvNS4_8identityES10_S1A_vS1B_EENS_8epilogue10collective6detail29Sm90TmaWarpSpecializedAdapterINS1E_15DefaultEpilogueISI_SJ_SJ_NS1D_6thread17LinearCombinationISI_Li1EffLNS1I_9ScaleType4KindE0ELNS_15FloatRoundStyleE2ESI_EENS1_15EpilogueDefaultEEEEEvvEEEEvNT_6ParamsE)
        .other          _ZN7cutlass13device_kernelINS_4gemm6kernel13GemmUniversalIN4cute5tupleIJiiiiEEENS1_10collective13CollectiveMmaINS1_37MainloopSm90TmaGmmaWarpSpecializedFP8ILi28ENS5_IJNS4_1CILi2EEESB_NSA_ILi1EEEEEENS1_32KernelTmaWarpSpecializedPingpongEEENS5_IJNSA_ILi64EEESG_SG_EEENS_12float_e4m3_tENS5_IJlSC_lEEESI_SJ_NS4_8TiledMMAINS4_8MMA_AtomIJNS4_4SM904GMMA30MMA_64x64x32_F32E4M3E4M3_SS_TNILNSN_7ScaleInE1ELSP_1EEEEEENS4_6LayoutINS5_IJSC_SC_SC_EEENS5_IJNSA_ILi0EEESU_SU_EEEEENS5_IJNS4_10UnderscoreESX_SX_EEEEENS4_23SM90_TMA_LOAD_MULTICASTENS4_14ComposedLayoutINS4_7SwizzleILi2ELi4ELi3EEENS4_18smem_ptr_flag_bitsILi8EEENSS_INS5_IJNSA_ILi8EEESG_EEENS5_IJSG_SC_EEEEEEEvNS4_8identityES10_S1A_vS1B_EENS_8epilogue10collective6detail29Sm90TmaWarpSpecializedAdapterINS1E_15DefaultEpilogueISI_SJ_SJ_NS1D_6thread17LinearCombinationISI_Li1EffLNS1I_9ScaleType4KindE0ELNS_15FloatRoundStyleE2ESI_EENS1_15EpilogueDefaultEEEEEvvEEEEvNT_6ParamsE,@"STO_CUDA_ENTRY STV_DEFAULT"
_ZN7cutlass13device_kernelINS_4gemm6kernel13GemmUniversalIN4cute5tupleIJiiiiEEENS1_10collective13CollectiveMmaINS1_37MainloopSm90TmaGmmaWarpSpecializedFP8ILi28ENS5_IJNS4_1CILi2EEESB_NSA_ILi1EEEEEENS1_32KernelTmaWarpSpecializedPingpongEEENS5_IJNSA_ILi64EEESG_SG_EEENS_12float_e4m3_tENS5_IJlSC_lEEESI_SJ_NS4_8TiledMMAINS4_8MMA_AtomIJNS4_4SM904GMMA30MMA_64x64x32_F32E4M3E4M3_SS_TNILNSN_7ScaleInE1ELSP_1EEEEEENS4_6LayoutINS5_IJSC_SC_SC_EEENS5_IJNSA_ILi0EEESU_SU_EEEEENS5_IJNS4_10UnderscoreESX_SX_EEEEENS4_23SM90_TMA_LOAD_MULTICASTENS4_14ComposedLayoutINS4_7SwizzleILi2ELi4ELi3EEENS4_18smem_ptr_flag_bitsILi8EEENSS_INS5_IJNSA_ILi8EEESG_EEENS5_IJSG_SC_EEEEEEEvNS4_8identityES10_S1A_vS1B_EENS_8epilogue10collective6detail29Sm90TmaWarpSpecializedAdapterINS1E_15DefaultEpilogueISI_SJ_SJ_NS1D_6thread17LinearCombinationISI_Li1EffLNS1I_9ScaleType4KindE0ELNS_15FloatRoundStyleE2ESI_EENS1_15EpilogueDefaultEEEEEvvEEEEvNT_6ParamsE:
[----:B------:R-:W-:Y:S01]  /*0000*/  LDC R1, c[0x0][0x28] ;  /* 0x00000a00ff017b82 */ /* 0x000fe20000000800 */
[----:B------:R-:W0:Y:S01]  /*0010*/  S2R R11, SR_TID.X ;  /* 0x00000000000b7919 */ /* 0x000e220000002100 */
[----:B------:R-:W-:Y:S01]  /*0020*/  ELECT P0, URZ, PT ;  /* 0x00000000003f782f */ /* 0x000fe20003800000 */
[----:B------:R-:W-:Y:S01]  /*0030*/  BSSY B0, `(.L_x_0) ;  /* 0x000000f000007945 */ /* 0x000fe20003800000 */
[--C-:B0-----:R-:W-:Y:S02]  /*0040*/  SHF.R.U32.HI R0, RZ, 0x5, R11.reuse ;  /* 0x00000005ff007819 */ /* 0x101fe4000001160b */
[----:B------:R-:W-:-:S03]  /*0050*/  SHF.R.U32.HI R5, RZ, 0x7, R11 ;  /* 0x00000007ff057819 */ /* 0x000fc6000001160b */
[----:B------:R-:W0:Y:S04]  /*0060*/  SHFL.IDX PT, R2, R0, RZ, 0x1f ;  /* 0x00001fff00027589 */ /* 0x000e2800000e0000 */
[----:B------:R1:W2:Y:S01]  /*0070*/  SHFL.IDX PT, R6, R5, RZ, 0x1f ;  /* 0x00001fff05067589 */ /* 0x0002a200000e0000 */
[----:B0-----:R-:W-:-:S13]  /*0080*/  ISETP.NE.OR P0, PT, R2, RZ, !P0 ;  /* 0x000000ff0200720c */ /* 0x001fda0004705670 */
[----:B-12---:R-:W-:Y:S05]  /*0090*/  @P0 BRA `(.L_x_1) ;  /* 0x0000000000200947 */ /* 0x006fea0003800000 */
[----:B------:R-:W-:Y:S02]  /*00a0*/  ULDC.64 UR4, c[0x0][0x198] ;  /* 0x0000660000047ab9 */ /* 0x000fe40000000a00 */
[----:B------:R-:W-:Y:S02]  /*00b0*/  UIADD3 UR6, UP0, UR4, 0xf0, URZ ;  /* 0x000000f004067890 */ /* 0x000fe4000ff1e03f */
[----:B------:R-:W-:Y:S02]  /*00c0*/  UIADD3 UR4, UP1, UR4, 0x1f0, URZ ;  /* 0x000001f004047890 */ /* 0x000fe4000ff3e03f */
[----:B------:R-:W-:Y:S02]  /*00d0*/  UIADD3.X UR7, URZ, UR5, URZ, UP0, !UPT ;  /* 0x000000053f077290 */ /* 0x000fe400087fe43f */
[----:B------:R-:W-:-:S07]  /*00e0*/  UIADD3.X UR5, URZ, UR5, URZ, UP1, !UPT ;  /* 0x000000053f057290 */ /* 0x000fce0008ffe43f */
[----:B------:R0:W-:Y:S02]  /*00f0*/  UTMACCTL.PF [UR6] ;  /* 0x00000000060079b9 */ /* 0x0001e40008040000 */
[----:B------:R0:W-:Y:S02]  /*0100*/  UTMACCTL.PF [UR4] ;  /* 0x00000000040079b9 */ /* 0x0001e40008040000 */
[----:B0-----:R-:W-:Y:S01]  /*0110*/  NOP ;  /* 0x0000000000007918 */ /* 0x001fe20000000000 */
.L_x_1:
[----:B------:R-:W-:Y:S05]  /*0120*/  BSYNC B0 ;  /* 0x0000000000007941 */ /* 0x000fea0003800000 */
.L_x_0:
[----:B------:R-:W0:Y:S02]  /*0130*/  SHFL.IDX PT, R7, R0, RZ, 0x1f ;  /* 0x00001fff00077589 */ /* 0x000e2400000e0000 */
[----:B0-----:R-:W-:-:S13]  /*0140*/  ISETP.NE.AND P0, PT, R7, RZ, PT ;  /* 0x000000ff0700720c */ /* 0x001fda0003f05270 */
[----:B------:R-:W-:Y:S05]  /*0150*/  @P0 BRA `(.L_x_2) ;  /* 0x0000000400240947 */ /* 0x000fea0003800000 */
[----:B------:R-:W-:Y:S01]  /*0160*/  ELECT P0, URZ, PT ;  /* 0x00000000003f782f */ /* 0x000fe20003800000 */
[----:B------:R-:W-:-:S12]  /*0170*/  BSSY B0, `(.L_x_2) ;  /* 0x0000047000007945 */ /* 0x000fd80003800000 */
[----:B------:R-:W-:Y:S05]  /*0180*/  @!P0 BRA `(.L_x_3) ;  /* 0x0000000400148947 */ /* 0x000fea0003800000 */
[----:B------:R-:W0:Y:S01]  /*0190*/  S2UR UR8, SR_CgaCtaId ;  /* 0x00000000000879c3 */ /* 0x000e220000008800 */
[----:B------:R-:W-:Y:S01]  /*01a0*/  UMOV UR4, 0x400 ;  /* 0x0000040000047882 */ /* 0x000fe20000000000 */
[----:B------:R-:W-:Y:S01]  /*01b0*/  UMOV UR5, 0x1 ;  /* 0x0000000100057882 */ /* 0x000fe20000000000 */
[----:B------:R-:W-:Y:S02]  /*01c0*/  UMOV UR6, 0x3 ;  /* 0x0000000300067882 */ /* 0x000fe40000000000 */
[----:B------:R-:W-:-:S04]  /*01d0*/  UIADD3 UR6, -UR6, 0x100000, URZ ;  /* 0x0010000006067890 */ /* 0x000fc8000fffe13f */
[----:B------:R-:W-:Y:S02]  /*01e0*/  USHF.L.U32 UR7, UR6, 0xb, URZ ;  /* 0x0000000b06077899 */ /* 0x000fe4000800063f */
[----:B------:R-:W-:Y:S02]  /*01f0*/  USHF.L.U32 UR6, UR6, 0x1, URZ ;  /* 0x0000000106067899 */ /* 0x000fe4000800063f */
[----:B0-----:R-:W-:Y:S02]  /*0200*/  ULEA UR8, UR8, UR4, 0x18 ;  /* 0x0000000408087291 */ /* 0x001fe4000f8ec03f */
[----:B------:R-:W-:-:S04]  /*0210*/  UIADD3 UR4, -UR5, 0x100000, URZ ;  /* 0x0010000005047890 */ /* 0x000fc8000fffe13f */
[----:B------:R-:W-:Y:S02]  /*0220*/  USHF.L.U32 UR5, UR4, 0xb, URZ ;  /* 0x0000000b04057899 */ /* 0x000fe4000800063f */
[----:B------:R-:W-:Y:S01]  /*0230*/  USHF.L.U32 UR4, UR4, 0x1, URZ ;  /* 0x0000000104047899 */ /* 0x000fe2000800063f */
[----:B------:R-:W0:Y:S11]  /*0240*/  FENCE.VIEW.ASYNC.S ;  /* 0x00000000000073c6 */ /* 0x000e360000000000 */
[----:B0-----:R0:W1:Y:S01]  /*0250*/  SYNCS.EXCH.64 URZ, [UR8], UR4 ;  /* 0x00000004083f75b2 */ /* 0x0010620008000100 */
[----:B------:R0:W2:Y:S01]  /*0260*/  SYNCS.EXCH.64 URZ, [UR8+0xe0], UR6 ;  /* 0x0000e006083f75b2 */ /* 0x0000a20008000100 */
[----:B------:R0:W3:Y:S01]  /*0270*/  SYNCS.EXCH.64 URZ, [UR8+0x8], UR4 ;  /* 0x00000804083f75b2 */ /* 0x0000e20008000100 */
[----:B------:R0:W4:Y:S01]  /*0280*/  SYNCS.EXCH.64 URZ, [UR8+0xe8], UR6 ;  /* 0x0000e806083f75b2 */ /* 0x0001220008000100 */
[----:B------:R0:W0:Y:S01]  /*0290*/  SYNCS.EXCH.64 URZ, [UR8+0x10], UR4 ;  /* 0x00001004083f75b2 */ /* 0x0000220008000100 */
        /* <DEDUP_REMOVED lines=51> */
[----:B-1234-:R-:W-:Y:S01]  /*05d0*/  NOP ;  /* 0x0000000000007918 */ /* 0x01efe20000000000 */
.L_x_3:
[----:B0-----:R-:W-:Y:S05]  /*05e0*/  BSYNC B0 ;  /* 0x0000000000007941 */ /* 0x001fea0003800000 */
.L_x_2:
[----:B------:R-:W0:Y:S01]  /*05f0*/  SHFL.IDX PT, R3, R0, RZ, 0x1f ;  /* 0x00001fff00037589 */ /* 0x000e2200000e0000 */
[----:B------:R-:W-:Y:S01]  /*0600*/  SHF.R.S32.HI R4, RZ, 0x1f, R11 ;  /* 0x0000001fff047819 */ /* 0x000fe2000001140b */
[----:B------:R-:W1:Y:S01]  /*0610*/  S2UR UR12, SR_CTAID.X ;  /* 0x00000000000c79c3 */ /* 0x000e620000002500 */
[----:B------:R-:W-:Y:S01]  /*0620*/  ELECT P0, URZ, PT ;  /* 0x00000000003f782f */ /* 0x000fe20003800000 */
[----:B------:R2:W3:Y:S01]  /*0630*/  SHFL.IDX PT, R8, R0, RZ, 0x1f ;  /* 0x00001fff00087589 */ /* 0x0004e200000e0000 */
[----:B------:R-:W-:Y:S02]  /*0640*/  LEA.HI R4, R4, R11, RZ, 0x7 ;  /* 0x0000000b04047211 */ /* 0x000fe400078f38ff */
[----:B------:R-:W-:Y:S01]  /*0650*/  ELECT P1, URZ, PT ;  /* 0x00000000003f782f */ /* 0x000fe20003820000 */
[----:B------:R-:W-:Y:S01]  /*0660*/  NOP ;  /* 0x0000000000007918 */ /* 0x000fe20000000000 */
[----:B------:R-:W4:Y:S01]  /*0670*/  S2R R16, SR_CTAID.Y ;  /* 0x0000000000107919 */ /* 0x000f220000002600 */
[----:B------:R-:W-:Y:S01]  /*0680*/  LOP3.LUT R4, R4, 0xffffff80, RZ, 0xc0, !PT ;  /* 0xffffff8004047812 */ /* 0x000fe200078ec0ff */
[----:B------:R-:W-:Y:S01]  /*0690*/  ULDC UR4, c[0x0][0x150] ;  /* 0x0000540000047ab9 */ /* 0x000fe20000000800 */
[----:B------:R-:W5:Y:S01]  /*06a0*/  LDC R12, c[0x0][0x144] ;  /* 0x00005100ff0c7b82 */ /* 0x000f620000000800 */
[----:B------:R3:W5:Y:S01]  /*06b0*/  SHFL.IDX PT, R14, R5, RZ, 0x1f ;  /* 0x00001fff050e7589 */ /* 0x00076200000e0000 */
[----:B------:R-:W-:Y:S01]  /*06c0*/  UMOV UR11, 0x80 ;  /* 0x00000080000b7882 */ /* 0x000fe20000000000 */
[----:B------:R-:W-:Y:S01]  /*06d0*/  IMAD.IADD R10, R11, 0x1, -R4 ;  /* 0x000000010b0a7824 */ /* 0x000fe200078e0a04 */
[----:B------:R-:W-:Y:S01]  /*06e0*/  NOP ;  /* 0x0000000000007918 */ /* 0x000fe20000000000 */
[C---:B------:R-:W-:Y:S01]  /*06f0*/  VIADD R38, R6.reuse, 0xffffffff ;  /* 0xffffffff06267836 */ /* 0x040fe20000000000 */
[----:B------:R-:W-:-:S02]  /*0700*/  ISETP.NE.AND P5, PT, R6, RZ, PT ;  /* 0x000000ff0600720c */ /* 0x000fc40003fa5270 */
[----:B------:R-:W-:Y:S01]  /*0710*/  SHF.R.S32.HI R19, RZ, 0x1f, R10 ;  /* 0x0000001fff137819 */ /* 0x000fe2000001140a */
[----:B------:R-:W5:Y:S01]  /*0720*/  LDC R13, c[0x0][0x140] ;  /* 0x00005000ff0d7b82 */ /* 0x000f620000000800 */
[----:B------:R-:W-:Y:S02]  /*0730*/  ISETP.GE.U32.AND P6, PT, R38, 0x2, PT ;  /* 0x000000022600780c */ /* 0x000fe40003fc6070 */
[----:B0-----:R-:W-:Y:S02]  /*0740*/  ISETP.NE.OR P0, PT, R3, RZ, !P0 ;  /* 0x000000ff0300720c */ /* 0x001fe40004705670 */
[----:B------:R-:W-:Y:S02]  /*0750*/  LEA.HI R3, R19, R10, RZ, 0x3 ;  /* 0x0000000a13037211 */ /* 0x000fe400078f18ff */
[----:B-1----:R-:W-:Y:S01]  /*0760*/  I2FP.F32.U32 R4, UR12 ;  /* 0x0000000c00047c45 */ /* 0x002fe20008201000 */
[----:B------:R-:W0:Y:S01]  /*0770*/  LDC R27, c[0x0][0x148] ;  /* 0x00005200ff1b7b82 */ /* 0x000e220000000800 */
[----:B--2---:R-:W-:-:S02]  /*0780*/  SHF.R.S32.HI R0, RZ, 0x3, R3 ;  /* 0x00000003ff007819 */ /* 0x004fc40000011403 */
[----:B---3--:R-:W-:Y:S01]  /*0790*/  ISETP.NE.OR P1, PT, R8, RZ, !P1 ;  /* 0x000000ff0800720c */ /* 0x008fe20004f25670 */
[----:B------:R-:W-:Y:S01]  /*07a0*/  FMUL R9, R4, UR4 ;  /* 0x0000000404097c20 */ /* 0x000fe20008400000 */
[----:B------:R-:W-:Y:S01]  /*07b0*/  SHF.R.S32.HI R3, RZ, 0x1f, R3 ;  /* 0x0000001fff037819 */ /* 0x000fe20000011403 */
[----:B------:R-:W-:Y:S01]  /*07c0*/  ULDC UR4, c[0x0][0x154] ;  /* 0x0000550000047ab9 */ /* 0x000fe20000000800 */
[----:B------:R-:W-:Y:S01]  /*07d0*/  SHF.R.S32.HI R8, RZ, 0x1f, R7 ;  /* 0x0000001fff087819 */ /* 0x000fe20000011407 */
[----:B------:R-:W-:Y:S01]  /*07e0*/  VOTEU.ALL UP1, P0 ;  /* 0x00000000003f7886 */ /* 0x000fe20000020000 */
[----:B------:R-:W-:Y:S01]  /*07f0*/  LEA.HI R4, R3, R0, RZ, 0x2 ;  /* 0x0000000003047211 */ /* 0x000fe200078f10ff */
[----:B------:R-:W1:Y:S01]  /*0800*/  F2I.U32.TRUNC.NTZ R9, R9 ;  /* 0x0000000900097305 */ /* 0x000e62000020f000 */
[----:B------:R-:W-:Y:S01]  /*0810*/  LEA.HI R8, R8, R7, RZ, 0x2 ;  /* 0x0000000708087211 */ /* 0x000fe200078f10ff */
[----:B------:R-:W-:Y:S01]  /*0820*/  VOTEU.ALL UP0, P0 ;  /* 0x00000000003f7886 */ /* 0x000fe20000000000 */
[----:B------:R-:W-:Y:S01]  /*0830*/  SHF.R.S32.HI R3, RZ, 0x1f, R2 ;  /* 0x0000001fff037819 */ /* 0x000fe20000011402 */
[----:B------:R-:W2:Y:S01]  /*0840*/  @!UP1 S2UR UR7, SR_CgaCtaId ;  /* 0x00000000000799c3 */ /* 0x000ea20000008800 */
[----:B------:R-:W-:Y:S01]  /*0850*/  LOP3.LUT R5, R4, 0xfffffffc, RZ, 0xc0, !PT ;  /* 0xfffffffc04057812 */ /* 0x000fe200078ec0ff */
[----:B------:R-:W-:Y:S01]  /*0860*/  VOTEU.ALL UP2, P1 ;  /* 0x00000000003f7886 */ /* 0x000fe20000840000 */
[----:B------:R-:W-:Y:S01]  /*0870*/  LOP3.LUT R8, R8, 0x3ffffffc, RZ, 0xc0, !PT ;  /* 0x3ffffffc08087812 */ /* 0x000fe200078ec0ff */
[----:B------:R-:W-:Y:S01]  /*0880*/  @!UP1 UMOV UR6, 0x400 ;  /* 0x0000040000069882 */ /* 0x000fe20000000000 */
[----:B------:R-:W-:Y:S01]  /*0890*/  LEA.HI R3, R3, R2, RZ, 0x2 ;  /* 0x0000000203037211 */ /* 0x000fe200078f10ff */
[----:B------:R-:W-:Y:S01]  /*08a0*/  IMAD.IADD R5, R0, 0x1, -R5 ;  /* 0x0000000100057824 */ /* 0x000fe200078e0a05 */
[----:B------:R-:W-:Y:S01]  /*08b0*/  @!UP2 UMOV UR9, 0x400 ;  /* 0x000004000009a882 */ /* 0x000fe20000000000 */
[----:B------:R-:W-:Y:S01]  /*08c0*/  IMAD.IADD R8, R7, 0x1, -R8 ;  /* 0x0000000107087824 */ /* 0x000fe200078e0a08 */
[----:B------:R-:W-:Y:S01]  /*08d0*/  LOP3.LUT R3, R3, 0xfffffffc, RZ, 0xc0, !PT ;  /* 0xfffffffc03037812 */ /* 0x000fe200078ec0ff */
[----:B------:R-:W3:Y:S01]  /*08e0*/  @!UP2 S2UR UR10, SR_CgaCtaId ;  /* 0x00000000000aa9c3 */ /* 0x000ee20000008800 */
[----:B-1----:R-:W-:Y:S01]  /*08f0*/  IMAD.MOV R9, RZ, RZ, -R9 ;  /* 0x000000ffff097224 */ /* 0x002fe200078e0a09 */
[----:B------:R-:W-:Y:S01]  /*0900*/  VOTEU.ALL UP3, P1 ;  /* 0x00000000003f7886 */ /* 0x000fe20000860000 */
[----:B------:R-:W-:Y:S01]  /*0910*/  IMAD R5, R8, 0x4, R5 ;  /* 0x0000000408057824 */ /* 0x000fe200078e0205 */
[----:B------:R-:W-:Y:S01]  /*0920*/  VOTEU.ALL UP4, P1 ;  /* 0x00000000003f7886 */ /* 0x000fe20000880000 */
[----:B------:R-:W-:Y:S01]  /*0930*/  IMAD.IADD R18, R2, 0x1, -R3 ;  /* 0x0000000102127824 */ /* 0x000fe200078e0a03 */
[----:B----4-:R-:W-:Y:S01]  /*0940*/  I2FP.F32.U32 R2, R16 ;  /* 0x0000001000027245 */ /* 0x010fe20000201000 */
[----:B-----5:R-:W-:Y:S01]  /*0950*/  IMAD R25, R12, R9, UR12 ;  /* 0x0000000c0c197e24 */ /* 0x020fe2000f8e0209 */
[C---:B------:R-:W-:Y:S01]  /*0960*/  LEA.HI R0, R5.reuse, R5, RZ, 0x1 ;  /* 0x0000000505007211 */ /* 0x040fe200078f08ff */
[C---:B------:R-:W-:Y:S01]  /*0970*/  IMAD.SHL.U32 R12, R5.reuse, 0x4, RZ ;  /* 0x00000004050c7824 */ /* 0x040fe200078e00ff */
[----:B------:R-:W-:Y:S01]  /*0980*/  VOTEU.ALL UP5, P1 ;  /* 0x00000000003f7886 */ /* 0x000fe200008a0000 */
[----:B------:R-:W-:Y:S01]  /*0990*/  FMUL R2, R2, UR4 ;  /* 0x0000000402027c20 */ /* 0x000fe20008400000 */
[----:B------:R-:W-:Y:S01]  /*09a0*/  LOP3.LUT R0, R0, 0xfffffffe, RZ, 0xc0, !PT ;  /* 0xfffffffe00007812 */ /* 0x000fe200078ec0ff */
[----:B------:R-:W-:Y:S01]  /*09b0*/  UMOV UR4, 0x20 ;  /* 0x0000002000047882 */ /* 0x000fe20000000000 */
[----:B--2---:R-:W-:Y:S01]  /*09c0*/  @!UP1 ULEA UR8, UR7, UR6, 0x18 ;  /* 0x0000000607089291 */ /* 0x004fe2000f8ec03f */
[----:B------:R-:W-:Y:S01]  /*09d0*/  LOP3.LUT R12, R5, 0xc, R12, 0x78, !PT ;  /* 0x0000000c050c7812 */ /* 0x000fe200078e780c */
[----:B------:R-:W-:-:S04]  /*09e0*/  @!UP1 UIADD3 UR4, -UR4, 0x100000, URZ ;  /* 0x0010000004049890 */ /* 0x000fc8000fffe13f */
[----:B------:R-:W-:Y:S02]  /*09f0*/  @!UP1 USHF.L.U32 UR5, UR4, 0xb, URZ ;  /* 0x0000000b04059899 */ /* 0x000fe4000800063f */
[----:B------:R-:W-:Y:S01]  /*0a00*/  @!UP1 USHF.L.U32 UR4, UR4, 0x1, URZ ;  /* 0x0000000104049899 */ /* 0x000fe2000800063f */
[----:B------:R-:W-:Y:S01]  /*0a10*/  IMAD.IADD R0, R5, 0x1, -R0 ;  /* 0x0000000105007824 */ /* 0x000fe200078e0a00 */
[----:B------:R-:W1:Y:S01]  /*0a20*/  F2I.U32.TRUNC.NTZ R2, R2 ;  /* 0x0000000200027305 */ /* 0x000e62000020f000 */
[----:B------:R-:W-:-:S04]  /*0a30*/  @!UP2 UIADD3 UR6, -UR11, 0x100000, URZ ;  /* 0x001000000b06a890 */ /* 0x000fc8000fffe13f */
[----:B------:R-:W-:Y:S02]  /*0a40*/  @!UP2 USHF.L.U32 UR7, UR6, 0xb, URZ ;  /* 0x0000000b0607a899 */ /* 0x000fe4000800063f */
[----:B------:R-:W-:Y:S01]  /*0a50*/  @!UP2 USHF.L.U32 UR6, UR6, 0x1, URZ ;  /* 0x000000010606a899 */ /* 0x000fe2000800063f */
[----:B------:R-:W-:Y:S01]  /*0a60*/  ISETP.EQ.U32.AND P2, PT, R13, 0x1, PT ;  /* 0x000000010d00780c */ /* 0x000fe20003f42070 */
[----:B------:R-:W-:Y:S01]  /*0a70*/  VOTEU.ALL UP1, P0 ;  /* 0x00000000003f7886 */ /* 0x000fe20000020000 */
[----:B------:R-:W-:Y:S01]  /*0a80*/  ISETP.NE.AND P3, PT, R0, R25, PT ;  /* 0x000000190000720c */ /* 0x000fe20003f65270 */
[----:B------:R-:W-:Y:S01]  /*0a90*/  IMAD.MOV.U32 R13, RZ, RZ, 0x1 ;  /* 0x00000001ff0d7424 */ /* 0x000fe200078e00ff */
[----:B---3--:R-:W-:Y:S01]  /*0aa0*/  @!UP2 ULEA UR9, UR10, UR9, 0x18 ;  /* 0x000000090a09a291 */ /* 0x008fe2000f8ec03f */
[----:B------:R-:W-:Y:S01]  /*0ab0*/  LOP3.LUT P0, RZ, R10, 0x7, RZ, 0xc0, !PT ;  /* 0x000000070aff7812 */ /* 0x000fe2000780c0ff */
[----:B------:R-:W-:Y:S01]  /*0ac0*/  VOTEU.ALL UP2, P1 ;  /* 0x00000000003f7886 */ /* 0x000fe20000840000 */
[----:B------:R-:W-:Y:S01]  /*0ad0*/  ISETP.NE.AND P1, PT, R18, 0x3, PT ;  /* 0x000000031200780c */ /* 0x000fe20003f25270 */
[----:B------:R-:W2:Y:S02]  /*0ae0*/  FENCE.VIEW.ASYNC.S ;  /* 0x00000000000073c6 */ /* 0x000ea40000000000 */
[----:B--2---:R2:W3:Y:S01]  /*0af0*/  @!UP0 SYNCS.EXCH.64 URZ, [UR8+0x1f0], UR4 ;  /* 0x0001f004083f85b2 */ /* 0x0044e20008000100 */
[----:B------:R-:W-:-:S02]  /*0b00*/  ISETP.LT.U32.AND P0, PT, R12, 0x4, !P0 ;  /* 0x000000040c00780c */ /* 0x000fc40004701070 */
[----:B------:R-:W-:Y:S01]  /*0b10*/  ISETP.EQ.OR P1, PT, R18, RZ, !P1 ;  /* 0x000000ff1200720c */ /* 0x000fe20004f22670 */
[----:B-1----:R-:W-:Y:S01]  /*0b20*/  IMAD.MOV R24, RZ, RZ, -R2 ;  /* 0x000000ffff187224 */ /* 0x002fe200078e0a02 */
[----:B------:R-:W-:Y:S02]  /*0b30*/  R2UR UR15, R14 ;  /* 0x000000000e0f72ca */ /* 0x000fe400000e0000 */
[----:B------:R-:W-:Y:S01]  /*0b40*/  @P3 LEA.HI R0, R12, R12, RZ, 0x1 ;  /* 0x0000000c0c003211 */ /* 0x000fe200078f08ff */
[----:B0-----:R-:W-:Y:S01]  /*0b50*/  IMAD R3, R27, R24, R16 ;  /* 0x000000181b037224 */ /* 0x001fe200078e0210 */
[----:B------:R-:W-:Y:S02]  /*0b60*/  ISETP.EQ.AND P1, PT, R6, RZ, P1 ;  /* 0x000000ff0600720c */ /* 0x000fe40000f22270 */
[----:B------:R-:W-:Y:S02]  /*0b70*/  @P3 SHF.R.S32.HI R0, RZ, 0x1, R0 ;  /* 0x00000001ff003819 */ /* 0x000fe40000011400 */
[----:B------:R-:W-:Y:S01]  /*0b80*/  SEL R7, RZ, 0x1, !P1 ;  /* 0x00000001ff077807 */ /* 0x000fe20004800000 */
[----:B------:R2:W0:Y:S01]  /*0b90*/  @!UP1 SYNCS.EXCH.64 URZ, [UR8+0x1f8], UR4 ;  /* 0x0001f804083f95b2 */ /* 0x0004220008000100 */
[----:B------:R-:W-:Y:S01]  /*0ba0*/  @P3 ISETP.NE.AND P4, PT, R0, R3, PT ;  /* 0x000000030000320c */ /* 0x000fe20003f85270 */
[----:B------:R-:W-:Y:S01]  /*0bb0*/  NOP ;  /* 0x0000000000007918 */ /* 0x000fe20000000000 */
[----:B------:R-:W-:-:S02]  /*0bc0*/  SEL R0, RZ, 0x1, !P0 ;  /* 0x00000001ff007807 */ /* 0x000fc40004000000 */
[----:B------:R-:W-:Y:S02]  /*0bd0*/  @P3 SEL R13, RZ, 0x1, P4 ;  /* 0x00000001ff0d3807 */ /* 0x000fe40002000000 */
[----:B------:R-:W-:Y:S02]  /*0be0*/  SEL R7, R7, 0x2, P6 ;  /* 0x0000000207077807 */ /* 0x000fe40003000000 */
[----:B------:R-:W-:Y:S01]  /*0bf0*/  LOP3.LUT R13, R13, R0, RZ, 0xc0, !PT ;  /* 0x000000000d0d7212 */ /* 0x000fe200078ec0ff */
[----:B------:R2:W1:Y:S01]  /*0c00*/  @!UP2 SYNCS.EXCH.64 URZ, [UR9+0x1d0], UR6 ;  /* 0x0001d006093fa5b2 */ /* 0x0004620008000100 */
[----:B------:R2:W4:Y:S01]  /*0c10*/  @!UP3 SYNCS.EXCH.64 URZ, [UR9+0x1d8], UR6 ;  /* 0x0001d806093fb5b2 */ /* 0x0005220008000100 */
[----:B------:R2:W0:Y:S01]  /*0c20*/  @!UP4 SYNCS.EXCH.64 URZ, [UR9+0x1e0], UR6 ;  /* 0x0001e006093fc5b2 */ /* 0x0004220008000100 */
[----:B------:R2:W0:Y:S01]  /*0c30*/  @!UP5 SYNCS.EXCH.64 URZ, [UR9+0x1e8], UR6 ;  /* 0x0001e806093fd5b2 */ /* 0x0004220008000100 */
[----:B------:R-:W-:Y:S01]  /*0c40*/  NOP ;  /* 0x0000000000007918 */ /* 0x000fe20000000000 */
[----:B--23--:R-:W-:Y:S05]  /*0c50*/  @!P2 BRA `(.L_x_4) ;  /* 0x000000000008a947 */ /* 0x00cfea0003800000 */
[----:B01--4-:R-:W-:Y:S01]  /*0c60*/  UCGABAR_ARV ;  /* 0x00000000000079c7 */ /* 0x013fe20008000000 */
[----:B------:R-:W-:Y:S05]  /*0c70*/  BRA `(.L_x_5) ;  /* 0x0000000000047947 */ /* 0x000fea0003800000 */
.L_x_4:
[----:B01--4-:R-:W-:Y:S01]  /*0c80*/  NOP ;  /* 0x0000000000007918 */ /* 0x013fe20000000000 */
.L_x_5:
[----:B------:R-:W-:Y:S01]  /*0c90*/  ULDC.64 UR4, c[0x0][0x598] ;  /* 0x0001660000047ab9 */ /* 0x000fe20000000a00 */
[----:B------:R-:W-:Y:S01]  /*0ca0*/  ULDC.64 UR20, c[0x0][0x208] ;  /* 0x0000820000147ab9 */ /* 0x000fe20000000a00 */
[----:B------:R-:W-:-:S04]  /*0cb0*/  ISETP.NE.U32.AND P0, PT, RZ, UR4, PT ;  /* 0x00000004ff007c0c */ /* 0x000fc8000bf05070 */
[----:B------:R-:W-:-:S13]  /*0cc0*/  ISETP.NE.AND.EX P0, PT, RZ, UR5, PT, P0 ;  /* 0x00000005ff007c0c */ /* 0x000fda000bf05300 */
[----:B------:R-:W-:Y:S05]  /*0cd0*/  @!P0 BRA `(.L_x_6) ;  /* 0x00000000001c8947 */ /* 0x000fea0003800000 */
[----:B------:R-:W0:Y:S02]  /*0ce0*/  LDC.64 R2, c[0x0][0x598] ;  /* 0x00016600ff027b82 */ /* 0x000e240000000a00 */
[----:B0-----:R-:W2:Y:S02]  /*0cf0*/  LDG.E.64 R2, desc[UR20][R2.64] ;  /* 0x0000001402027981 */ /* 0x001ea4000c1e1b00 */
[----:B--2---:R-:W-:-:S04]  /*0d00*/  ISETP.NE.U32.AND P0, PT, R2, RZ, PT ;  /* 0x000000ff0200720c */ /* 0x004fc80003f05070 */
[----:B------:R-:W-:-:S13]  /*0d10*/  ISETP.NE.AND.EX P0, PT, R3, RZ, PT, P0 ;  /* 0x000000ff0300720c */ /* 0x000fda0003f05300 */
[----:B------:R-:W-:Y:S05]  /*0d20*/  @!P0 BRA `(.L_x_6) ;  /* 0x0000000000088947 */ /* 0x000fea0003800000 */
[----:B------:R0:W5:Y:S01]  /*0d30*/  LD.E R14, desc[UR20][R2.64] ;  /* 0x00000014020e7980 */ /* 0x000162000c101900 */
[----:B------:R-:W-:Y:S05]  /*0d40*/  BRA `(.L_x_7) ;  /* 0x0000000000207947 */ /* 0x000fea0003800000 */
.L_x_6:
[----:B------:R-:W-:Y:S02]  /*0d50*/  ULDC.64 UR4, c[0x0][0x588] ;  /* 0x0001620000047ab9 */ /* 0x000fe40000000a00 */
[----:B------:R-:W-:-:S04]  /*0d60*/  ISETP.NE.U32.AND P0, PT, RZ, UR4, PT ;  /* 0x00000004ff007c0c */ /* 0x000fc8000bf05070 */
[----:B------:R-:W-:-:S13]  /*0d70*/  ISETP.NE.AND.EX P0, PT, RZ, UR5, PT, P0 ;  /* 0x00000005ff007c0c */ /* 0x000fda000bf05300 */
[----:B------:R-:W-:Y:S05]  /*0d80*/  @!P0 BRA `(.L_x_8) ;  /* 0x00000000000c8947 */ /* 0x000fea0003800000 */
[----:B------:R-:W0:Y:S02]  /*0d90*/  LDC.64 R14, c[0x0][0x588] ;  /* 0x00016200ff0e7b82 */ /* 0x000e240000000a00 */
[----:B0-----:R1:W5:Y:S01]  /*0da0*/  LDG.E R14, desc[UR20][R14.64] ;  /* 0x000000140e0e7981 */ /* 0x001362000c1e1900 */
[----:B------:R-:W-:Y:S05]  /*0db0*/  BRA `(.L_x_7) ;  /* 0x0000000000047947 */ /* 0x000fea0003800000 */
.L_x_8:
[----:B------:R-:W2:Y:S02]  /*0dc0*/  LDC R14, c[0x0][0x580] ;  /* 0x00016000ff0e7b82 */ /* 0x000ea40000000800 */
.L_x_7:
[----:B------:R-:W-:Y:S02]  /*0dd0*/  ULDC.64 UR4, c[0x0][0x5a0] ;  /* 0x0001680000047ab9 */ /* 0x000fe40000000a00 */
[----:B------:R-:W-:-:S04]  /*0de0*/  ISETP.NE.U32.AND P0, PT, RZ, UR4, PT ;  /* 0x00000004ff007c0c */ /* 0x000fc8000bf05070 */
[----:B------:R-:W-:-:S13]  /*0df0*/  ISETP.NE.AND.EX P0, PT, RZ, UR5, PT, P0 ;  /* 0x00000005ff007c0c */ /* 0x000fda000bf05300 */
[----:B------:R-:W-:Y:S05]  /*0e00*/  @!P0 BRA `(.L_x_9) ;  /* 0x00000000001c8947 */ /* 0x000fea0003800000 */
[----:B0-----:R-:W0:Y:S02]  /*0e10*/  LDC.64 R2, c[0x0][0x5a0] ;  /* 0x00016800ff027b82 */ /* 0x001e240000000a00 */
[----:B0-----:R-:W3:Y:S02]  /*0e20*/  LDG.E.64 R2, desc[UR20][R2.64] ;  /* 0x0000001402027981 */ /* 0x001ee4000c1e1b00 */
[----:B---3--:R-:W-:-:S04]  /*0e30*/  ISETP.NE.U32.AND P0, PT, R2, RZ, PT ;  /* 0x000000ff0200720c */ /* 0x008fc80003f05070 */
[----:B------:R-:W-:-:S13]  /*0e40*/  ISETP.NE.AND.EX P0, PT, R3, RZ, PT, P0 ;  /* 0x000000ff0300720c */ /* 0x000fda0003f05300 */
[----:B------:R-:W-:Y:S05]  /*0e50*/  @!P0 BRA `(.L_x_9) ;  /* 0x0000000000088947 */ /* 0x000fea0003800000 */
[----:B-1----:R0:W5:Y:S01]  /*0e60*/  LD.E R15, desc[UR20][R2.64] ;  /* 0x00000014020f7980 */ /* 0x002162000c101900 */
[----:B------:R-:W-:Y:S05]  /*0e70*/  BRA `(.L_x_10) ;  /* 0x0000000000207947 */ /* 0x000fea0003800000 */
.L_x_9:
[----:B------:R-:W-:Y:S02]  /*0e80*/  ULDC.64 UR4, c[0x0][0x590] ;  /* 0x0001640000047ab9 */ /* 0x000fe40000000a00 */
[----:B------:R-:W-:-:S04]  /*0e90*/  ISETP.NE.U32.AND P0, PT, RZ, UR4, PT ;  /* 0x00000004ff007c0c */ /* 0x000fc8000bf05070 */
[----:B------:R-:W-:-:S13]  /*0ea0*/  ISETP.NE.AND.EX P0, PT, RZ, UR5, PT, P0 ;  /* 0x00000005ff007c0c */ /* 0x000fda000bf05300 */
[----:B------:R-:W-:Y:S05]  /*0eb0*/  @!P0 BRA `(.L_x_11) ;  /* 0x00000000000c8947 */ /* 0x000fea0003800000 */
[----:B0-----:R-:W1:Y:S02]  /*0ec0*/  LDC.64 R2, c[0x0][0x590] ;  /* 0x00016400ff027b82 */ /* 0x001e640000000a00 */
[----:B-1----:R1:W5:Y:S01]  /*0ed0*/  LDG.E R15, desc[UR20][R2.64] ;  /* 0x00000014020f7981 */ /* 0x002362000c1e1900 */
[----:B------:R-:W-:Y:S05]  /*0ee0*/  BRA `(.L_x_10) ;  /* 0x0000000000047947 */ /* 0x000fea0003800000 */
.L_x_11:
[----:B-1----:R-:W3:Y:S02]  /*0ef0*/  LDC R15, c[0x0][0x584] ;  /* 0x00016100ff0f7b82 */ /* 0x002ee40000000800 */
.L_x_10:
[----:B------:R-:W4:Y:S01]  /*0f00*/  LDC R0, c[0x0][0x65c] ;  /* 0x00019700ff007b82 */ /* 0x000f220000000800 */
[----:B------:R-:W-:Y:S01]  /*0f10*/  ULDC UR8, c[0x0][0x28c] ;  /* 0x0000a30000087ab9 */ /* 0x000fe20000000800 */
[----:B------:R-:W-:Y:S01]  /*0f20*/  ISETP.NE.AND P0, PT, R6, 0x2, PT ;  /* 0x000000020600780c */ /* 0x000fe20003f05270 */
[----:B------:R-:W-:Y:S01]  /*0f30*/  UIADD3 UR8, UR8, 0x3f, URZ ;  /* 0x0000003f08087890 */ /* 0x000fe2000fffe03f */
[----:B------:R-:W-:Y:S01]  /*0f40*/  IMAD.U32 R4, RZ, RZ, UR12 ;  /* 0x0000000cff047e24 */ /* 0x000fe2000f8e00ff */
[----:B------:R-:W-:Y:S01]  /*0f50*/  UMOV UR5, URZ ;  /* 0x0000003f00057c82 */ /* 0x000fe20008000000 */
[----:B------:R-:W-:Y:S01]  /*0f60*/  UMOV UR4, URZ ;  /* 0x0000003f00047c82 */ /* 0x000fe20008000000 */
[----:B------:R-:W-:-:S04]  /*0f70*/  USHF.R.S32.HI UR9, URZ, 0x1f, UR8 ;  /* 0x0000001f3f097899 */ /* 0x000fc80008011408 */
[----:B------:R-:W-:-:S04]  /*0f80*/  ULEA.HI UR9, UR9, UR8, URZ, 0x6 ;  /* 0x0000000809097291 */ /* 0x000fc8000f8f303f */
[----:B------:R-:W-:Y:S01]  /*0f90*/  USHF.R.S32.HI UR13, URZ, 0x6, UR9 ;  /* 0x000000063f0d7899 */ /* 0x000fe20008011409 */
[----:B----4-:R-:W-:-:S13]  /*0fa0*/  ISETP.NE.AND P4, PT, R0, 0x1, PT ;  /* 0x000000010000780c */ /* 0x010fda0003f85270 */
[----:B01----:R-:W0:Y:S01]  /*0fb0*/  @P4 LDC R3, c[0x0][0x10] ;  /* 0x00000400ff034b82 */ /* 0x003e220000000800 */
[----:B------:R-:W-:Y:S02]  /*0fc0*/  @P4 IMAD.MOV.U32 R17, RZ, RZ, RZ ;  /* 0x000000ffff114224 */ /* 0x000fe400078e00ff */
[----:B------:R-:W-:-:S05]  /*0fd0*/  @P4 IMAD.MOV.U32 R5, RZ, RZ, RZ ;  /* 0x000000ffff054224 */ /* 0x000fca00078e00ff */
[----:B------:R-:W1:Y:S01]  /*0fe0*/  @!P4 LDC R9, c[0x0][0xc] ;  /* 0x00000300ff09cb82 */ /* 0x000e620000000800 */
[----:B------:R-:W-:Y:S01]  /*0ff0*/  ULDC UR6, c[0x0][0xc] ;  /* 0x0000030000067ab9 */ /* 0x000fe20000000800 */
[----:B------:R-:W-:Y:S02]  /*1000*/  ULDC UR7, c[0x0][0x10] ;  /* 0x0000040000077ab9 */ /* 0x000fe40000000800 */
[----:B------:R-:W-:-:S04]  /*1010*/  UIMAD.WIDE.U32 UR6, UR6, UR7, URZ ;  /* 0x00000007060672a5 */ /* 0x000fc8000f8e003f */
[----:B------:R-:W4:Y:S01]  /*1020*/  LDC R8, c[0x0][0x14] ;  /* 0x00000500ff087b82 */ /* 0x000f220000000800 */
[----:B0-----:R-:W-:-:S04]  /*1030*/  @P4 IMAD.WIDE.U32 R2, R3, UR12, R16 ;  /* 0x0000000c03024c25 */ /* 0x001fc8000f8e0010 */
[----:B------:R-:W-:Y:S02]  /*1040*/  @P4 IMAD.IADD R3, R3, 0x1, R5 ;  /* 0x0000000103034824 */ /* 0x000fe400078e0205 */
[----:B------:R-:W-:Y:S02]  /*1050*/  IMAD.MOV.U32 R5, RZ, RZ, RZ ;  /* 0x000000ffff057224 */ /* 0x000fe400078e00ff */
[----:B-1----:R-:W-:-:S04]  /*1060*/  @!P4 IMAD.WIDE.U32 R4, R16, R9, R4 ;  /* 0x000000091004c225 */ /* 0x002fc800078e0004 */
[----:B------:R-:W-:Y:S02]  /*1070*/  @!P4 IMAD.MOV.U32 R2, RZ, RZ, R4 ;  /* 0x000000ffff02c224 */ /* 0x000fe400078e0004 */
[C---:B----4-:R-:W-:Y:S02]  /*1080*/  IMAD R21, R8.reuse, UR7, RZ ;  /* 0x0000000708157c24 */ /* 0x050fe4000f8e02ff */
[----:B------:R-:W-:Y:S01]  /*1090*/  IMAD.WIDE.U32 R8, R8, UR6, RZ ;  /* 0x0000000608087c25 */ /* 0x000fe2000f8e00ff */
[----:B------:R-:W-:-:S03]  /*10a0*/  ULDC.64 UR6, c[0x0][0x650] ;  /* 0x0001940000067ab9 */ /* 0x000fc60000000a00 */
[----:B------:R-:W-:Y:S02]  /*10b0*/  @!P4 IMAD.MOV.U32 R3, RZ, RZ, R5 ;  /* 0x000000ffff03c224 */ /* 0x000fe400078e0005 */
[----:B------:R-:W-:Y:S01]  /*10c0*/  IMAD.IADD R0, R9, 0x1, R21 ;  /* 0x0000000109007824 */ /* 0x000fe200078e0215 */
[----:B------:R-:W-:Y:S06]  /*10d0*/  @P0 BRA `(.L_x_12) ;  /* 0x0000000000200947 */ /* 0x000fec0003800000 */
[----:B------:R-:W-:Y:S01]  /*10e0*/  USHF.R.U32.HI UR4, URZ, 0x2, UR13 ;  /* 0x000000023f047899 */ /* 0x000fe2000801160d */
[----:B------:R-:W-:Y:S01]  /*10f0*/  IADD3 R2, P0, R2, R8, RZ ;  /* 0x0000000802027210 */ /* 0x000fe20007f1e0ff */
[----:B------:R-:W-:Y:S02]  /*1100*/  UISETP.GE.U32.AND UP0, UPT, UR13, 0x1c, UPT ;  /* 0x0000001c0d00788c */ /* 0x000fe4000bf06070 */
[----:B------:R-:W-:Y:S02]  /*1110*/  UIMAD.WIDE.U32 UR4, UR4, 0x24924925, URZ ;  /* 0x24924925040478a5 */ /* 0x000fe4000f8e003f */
[----:B------:R-:W-:-:S05]  /*1120*/  IMAD.X R3, R0, 0x1, R3, P0 ;  /* 0x0000000100037824 */ /* 0x000fca00000e0603 */
[----:B------:R-:W-:Y:S02]  /*1130*/  UMOV UR4, URZ ;  /* 0x0000003f00047c82 */ /* 0x000fe40008000000 */
[----:B------:R-:W-:Y:S02]  /*1140*/  @UP0 ULOP3.LUT UR4, UR5, 0x1, URZ, 0xc0, !UPT ;  /* 0x0000000105040892 */ /* 0x000fe4000f8ec03f */
[----:B------:R-:W-:-:S12]  /*1150*/  UIMAD UR5, UR5, -0x1c, UR13 ;  /* 0xffffffe4050578a4 */ /* 0x000fd8000f8e020d */
.L_x_12:
[----:B------:R-:W-:Y:S01]  /*1160*/  ISETP.GE.U32.AND P0, PT, R2, UR6, PT ;  /* 0x0000000602007c0c */ /* 0x000fe2000bf06070 */
[----:B------:R-:W-:Y:S01]  /*1170*/  IMAD.MOV.U32 R6, RZ, RZ, -0x1 ;  /* 0xffffffffff067424 */ /* 0x000fe200078e00ff */
[----:B------:R-:W-:Y:S01]  /*1180*/  PRMT R20, RZ, 0x7610, R20 ;  /* 0x00007610ff147816 */ /* 0x000fe20000000014 */
[----:B------:R-:W-:Y:S01]  /*1190*/  IMAD.MOV.U32 R4, RZ, RZ, -0x1 ;  /* 0xffffffffff047424 */ /* 0x000fe200078e00ff */
[----:B------:R-:W-:Y:S01]  /*11a0*/  ISETP.GE.U32.AND.EX P0, PT, R3, UR7, PT, P0 ;  /* 0x0000000703007c0c */ /* 0x000fe2000bf06100 */
[----:B------:R-:W-:-:S12]  /*11b0*/  IMAD.MOV.U32 R5, RZ, RZ, -0x1 ;  /* 0xffffffffff057424 */ /* 0x000fd800078e00ff */
[----:B------:R-:W-:Y:S05]  /*11c0*/  @P0 BRA `(.L_x_13) ;  /* 0x0000000400240947 */ /* 0x000fea0003800000 */
[----:B------:R-:W0:Y:S01]  /*11d0*/  LDC.64 R30, c[0x0][0x628] ;  /* 0x00018a00ff1e7b82 */ /* 0x000e220000000a00 */
[----:B------:R-:W-:Y:S02]  /*11e0*/  IMAD.MOV.U32 R4, RZ, RZ, R2 ;  /* 0x000000ffff047224 */ /* 0x000fe400078e0002 */
[----:B------:R-:W-:-:S05]  /*11f0*/  IMAD.MOV.U32 R5, RZ, RZ, R3 ;  /* 0x000000ffff057224 */ /* 0x000fca00078e0003 */
[----:B------:R-:W1:Y:S08]  /*1200*/  LDC R6, c[0x0][0x630] ;  /* 0x00018c00ff067b82 */ /* 0x000e700000000800 */
[----:B------:R-:W4:Y:S01]  /*1210*/  LDC.64 R32, c[0x0][0x620] ;  /* 0x00018800ff207b82 */ /* 0x000f220000000a00 */
[----:B0-----:R-:W-:-:S04]  /*1220*/  ISETP.NE.U32.AND P0, PT, R30, RZ, PT ;  /* 0x000000ff1e00720c */ /* 0x001fc80003f05070 */
[----:B------:R-:W-:-:S13]  /*1230*/  ISETP.NE.AND.EX P0, PT, R31, RZ, PT, P0 ;  /* 0x000000ff1f00720c */ /* 0x000fda0003f05300 */
[----:B-1--4-:R-:W-:Y:S05]  /*1240*/  @!P0 BRA `(.L_x_14) ;  /* 0x0000000000288947 */ /* 0x012fea0003800000 */
[----:B------:R-:W0:Y:S02]  /*1250*/  LDC R23, c[0x0][0x634] ;  /* 0x00018d00ff177b82 */ /* 0x000e240000000800 */
[----:B0-----:R-:W-:-:S05]  /*1260*/  IADD3 R23, P0, R2, R23, RZ ;  /* 0x0000001702177210 */ /* 0x001fca0007f1e0ff */
[----:B------:R-:W-:-:S04]  /*1270*/  IMAD.X R29, RZ, RZ, R3, P0 ;  /* 0x000000ffff1d7224 */ /* 0x000fc800000e0603 */
[----:B------:R-:W-:-:S04]  /*1280*/  IMAD.WIDE.U32 R4, R29, R30, RZ ;  /* 0x0000001e1d047225 */ /* 0x000fc800078e00ff */
[----:B------:R-:W-:-:S04]  /*1290*/  IMAD.WIDE.U32 R20, P0, R23, R31, R4 ;  /* 0x0000001f17147225 */ /* 0x000fc80007800004 */
[----:B------:R-:W-:-:S04]  /*12a0*/  IMAD.WIDE.U32 R4, R23, R30, RZ ;  /* 0x0000001e17047225 */ /* 0x000fc800078e00ff */
[----:B------:R-:W-:Y:S01]  /*12b0*/  IMAD.X R23, RZ, RZ, RZ, P0 ;  /* 0x000000ffff177224 */ /* 0x000fe200000e06ff */
[----:B------:R-:W-:Y:S01]  /*12c0*/  IADD3 RZ, P0, R5, R20, RZ ;  /* 0x0000001405ff7210 */ /* 0x000fe20007f1e0ff */
[----:B------:R-:W-:-:S04]  /*12d0*/  IMAD.MOV.U32 R22, RZ, RZ, R21 ;  /* 0x000000ffff167224 */ /* 0x000fc800078e0015 */
[----:B------:R-:W-:-:S08]  /*12e0*/  IMAD.WIDE.U32.X R4, R29, R31, R22, P0 ;  /* 0x0000001f1d047225 */ /* 0x000fd000000e0416 */
.L_x_14:
[----:B------:R-:W0:Y:S01]  /*12f0*/  LDC.64 R34, c[0x0][0x640] ;  /* 0x00019000ff227b82 */ /* 0x000e220000000a00 */
[-CC-:B------:R-:W-:Y:S01]  /*1300*/  SHF.R.U64 R36, R4, R6.reuse, R5.reuse ;  /* 0x0000000604247219 */ /* 0x180fe20000001205 */
[----:B------:R-:W-:Y:S01]  /*1310*/  IMAD.MOV.U32 R39, RZ, RZ, 0x1 ;  /* 0x00000001ff277424 */ /* 0x000fe200078e00ff */
[----:B------:R-:W-:Y:S02]  /*1320*/  SHF.R.U32.HI R4, RZ, R6, R5 ;  /* 0x00000006ff047219 */ /* 0x000fe40000011605 */
[----:B------:R-:W-:-:S03]  /*1330*/  IADD3 R21, P0, RZ, -R36, RZ ;  /* 0x80000024ff157210 */ /* 0x000fc60007f1e0ff */
[----:B------:R-:W1:Y:S02]  /*1340*/  LDC R20, c[0x0][0x618] ;  /* 0x00018600ff147b82 */ /* 0x000e640000000800 */
[----:B------:R-:W-:-:S04]  /*1350*/  IMAD.X R5, RZ, RZ, ~R4, P0 ;  /* 0x000000ffff057224 */ /* 0x000fc800000e0e04 */
[-C--:B------:R-:W-:Y:S02]  /*1360*/  IMAD R6, R5, R32.reuse, RZ ;  /* 0x0000002005067224 */ /* 0x080fe400078e02ff */
[----:B------:R-:W4:Y:S01]  /*1370*/  LDC R23, c[0x0][0x608] ;  /* 0x00018200ff177b82 */ /* 0x000f220000000800 */
[----:B------:R-:W-:-:S04]  /*1380*/  IMAD.WIDE.U32 R4, R21, R32, R2 ;  /* 0x0000002015047225 */ /* 0x000fc800078e0002 */
[----:B------:R-:W-:-:S03]  /*1390*/  IMAD R21, R21, R33, R6 ;  /* 0x0000002115157224 */ /* 0x000fc600078e0206 */
[----:B------:R-:W2:Y:S01]  /*13a0*/  LDC R26, c[0x0][0x658] ;  /* 0x00019600ff1a7b82 */ /* 0x000ea20000000800 */
[----:B------:R-:W-:Y:S01]  /*13b0*/  IMAD.IADD R5, R5, 0x1, R21 ;  /* 0x0000000105057824 */ /* 0x000fe200078e0215 */
[----:B0-----:R-:W-:Y:S01]  /*13c0*/  ISETP.NE.U32.AND P0, PT, R34, RZ, PT ;  /* 0x000000ff2200720c */ /* 0x001fe20003f05070 */
[----:B------:R-:W-:-:S03]  /*13d0*/  IMAD.MOV.U32 R21, RZ, RZ, -0x1 ;  /* 0xffffffffff157424 */ /* 0x000fc600078e00ff */
[----:B------:R-:W-:Y:S02]  /*13e0*/  ISETP.NE.AND.EX P0, PT, R35, RZ, PT, P0 ;  /* 0x000000ff2300720c */ /* 0x000fe40003f05300 */
[----:B------:R-:W0:Y:S01]  /*13f0*/  LDC R33, c[0x0][0x600] ;  /* 0x00018000ff217b82 */ /* 0x000e220000000800 */
[-CC-:B-1----:R-:W-:Y:S02]  /*1400*/  SHF.R.U64 R31, R4, R20.reuse, R5.reuse ;  /* 0x00000014041f7219 */ /* 0x182fe40000001205 */
[----:B------:R-:W-:-:S05]  /*1410*/  SHF.R.U32.HI R4, RZ, R20, R5 ;  /* 0x00000014ff047219 */ /* 0x000fca0000011605 */
[----:B------:R-:W1:Y:S01]  /*1420*/  LDC R28, c[0x0][0x648] ;  /* 0x00019200ff1c7b82 */ /* 0x000e620000000800 */
[-CC-:B----4-:R-:W-:Y:S02]  /*1430*/  SHF.R.U64 R41, R31, R23.reuse, R4.reuse ;  /* 0x000000171f297219 */ /* 0x190fe40000001204 */
[----:B------:R-:W-:-:S05]  /*1440*/  SHF.R.U32.HI R5, RZ, R23, R4 ;  /* 0x00000017ff057219 */ /* 0x000fca0000011604 */
[----:B------:R-:W4:Y:S01]  /*1450*/  LDC R37, c[0x0][0x638] ;  /* 0x00018e00ff257b82 */ /* 0x000f220000000800 */
[-C--:B--2---:R-:W-:Y:S02]  /*1460*/  SHF.L.U32 R4, R21, R26.reuse, RZ ;  /* 0x0000001a15047219 */ /* 0x084fe400000006ff */
[--C-:B------:R-:W-:Y:S02]  /*1470*/  SHF.R.U64 R32, R41, R26, R5.reuse ;  /* 0x0000001a29207219 */ /* 0x100fe40000001205 */
[----:B------:R-:W-:Y:S02]  /*1480*/  LOP3.LUT R6, RZ, R4, RZ, 0x33, !PT ;  /* 0x00000004ff067212 */ /* 0x000fe400078e33ff */
[----:B------:R-:W-:Y:S01]  /*1490*/  SHF.R.U32.HI R5, RZ, R26, R5 ;  /* 0x0000001aff057219 */ /* 0x000fe20000011605 */
[----:B------:R-:W2:Y:S01]  /*14a0*/  LDC R30, c[0x0][0x610] ;  /* 0x00018400ff1e7b82 */ /* 0x000ea20000000800 */
[----:B------:R-:W-:Y:S01]  /*14b0*/  IMAD.MOV.U32 R4, RZ, RZ, R32 ;  /* 0x000000ffff047224 */ /* 0x000fe200078e0020 */
[----:B------:R-:W-:Y:S06]  /*14c0*/  @!P0 BRA `(.L_x_15) ;  /* 0x0000000000288947 */ /* 0x000fec0003800000 */
[----:B------:R-:W3:Y:S02]  /*14d0*/  LDC R23, c[0x0][0x64c] ;  /* 0x00019300ff177b82 */ /* 0x000ee40000000800 */
[----:B---3--:R-:W-:-:S05]  /*14e0*/  IADD3 R23, P0, R32, R23, RZ ;  /* 0x0000001720177210 */ /* 0x008fca0007f1e0ff */
        /* <DEDUP_REMOVED lines=8> */
.L_x_15:
[----:B-1----:R-:W-:Y:S01]  /*1570*/  SHF.R.U64 R17, R4, R28, R5 ;  /* 0x0000001c04117219 */ /* 0x002fe20000001205 */
[----:B------:R-:W-:Y:S01]  /*1580*/  @P4 IMAD R25, R27, R24, R16 ;  /* 0x000000181b194224 */ /* 0x000fe200078e0210 */
[----:B------:R-:W-:Y:S02]  /*1590*/  SHF.L.U32 R4, R39, R26, RZ ;  /* 0x0000001a27047219 */ /* 0x000fe400000006ff */
[----:B------:R-:W-:Y:S01]  /*15a0*/  LOP3.LUT R5, R41, R6, RZ, 0xc0, !PT ;  /* 0x0000000629057212 */ /* 0x000fe200078ec0ff */
[----:B0-----:R-:W-:Y:S02]  /*15b0*/  VIADD R6, R33, 0xffffffff ;  /* 0xffffffff21067836 */ /* 0x001fe40000000000 */
[----:B------:R-:W-:Y:S02]  /*15c0*/  IMAD.MOV R20, RZ, RZ, -R17 ;  /* 0x000000ffff147224 */ /* 0x000fe400078e0a11 */
[----:B------:R-:W-:Y:S01]  /*15d0*/  IMAD R16, R4, R17, R5 ;  /* 0x0000001104107224 */ /* 0x000fe200078e0205 */
[----:B------:R-:W-:Y:S01]  /*15e0*/  LOP3.LUT R5, R31, R6, RZ, 0xc0, !PT ;  /* 0x000000061f057212 */ /* 0x000fe200078ec0ff */
[----:B----4-:R-:W-:-:S02]  /*15f0*/  IMAD R4, R20, R37, R32 ;  /* 0x0000002514047224 */ /* 0x010fc400078e0220 */
[----:B--2---:R-:W-:Y:S02]  /*1600*/  IMAD R6, R16, R30, R25 ;  /* 0x0000001e10067224 */ /* 0x004fe400078e0219 */
[----:B------:R-:W-:Y:S02]  /*1610*/  IMAD R5, R4, R33, R5 ;  /* 0x0000002104057224 */ /* 0x000fe400078e0205 */
[----:B------:R-:W-:-:S03]  /*1620*/  IMAD.MOV.U32 R20, RZ, RZ, 0x1 ;  /* 0x00000001ff147424 */ /* 0x000fc600078e00ff */
[----:B------:R-:W-:Y:S02]  /*1630*/  SEL R4, R5, R6, !P4 ;  /* 0x0000000605047207 */ /* 0x000fe40006000000 */
[----:B------:R-:W-:Y:S01]  /*1640*/  SEL R6, R6, R5, !P4 ;  /* 0x0000000506067207 */ /* 0x000fe20006000000 */
[----:B------:R-:W-:-:S07]  /*1650*/  IMAD.MOV.U32 R5, RZ, RZ, R36 ;  /* 0x000000ffff057224 */ /* 0x000fce00078e0024 */
.L_x_13:
[----:B------:R-:W-:Y:S05]  /*1660*/  @!P2 BRA `(.L_x_16) ;  /* 0x00000000000ca947 */ /* 0x000fea0003800000 */
[----:B------:R-:W-:Y:S01]  /*1670*/  UCGABAR_WAIT ;  /* 0x0000000000007dc7 */ /* 0x000fe20008000000 */
[----:B------:R-:W-:Y:S01]  /*1680*/  CCTL.IVALL ;  /* 0x00000000ff00798f */ /* 0x000fe20002000000 */
[----:B------:R-:W-:Y:S05]  /*1690*/  BRA `(.L_x_17) ;  /* 0x0000000000047947 */ /* 0x000fea0003800000 */
.L_x_16:
[----:B------:R-:W-:Y:S06]  /*16a0*/  BAR.SYNC.DEFER_BLOCKING 0x0 ;  /* 0x0000000000007b1d */ /* 0x000fec0000010000 */
.L_x_17:
[----:B------:R-:W-:Y:S05]  /*16b0*/  @!P5 BRA `(.L_x_18) ;  /* 0x0000004000f0d947 */ /* 0x000fea0003800000 */
[----:B------:R-:W-:-:S13]  /*16c0*/  ISETP.GT.U32.AND P0, PT, R38, 0x1, PT ;  /* 0x000000012600780c */ /* 0x000fda0003f04070 */
[----:B------:R-:W-:Y:S05]  /*16d0*/  @P0 EXIT ;  /* 0x000000000000094d */ /* 0x000fea0003800000 */
.L_x_19:
[----:B------:R-:W-:-:S08]  /*16e0*/  NOP ;  /* 0x0000000000007918 */ /* 0x000fd00000000000 */
[----:B------:R-:W0:Y:S02]  /*16f0*/  USETMAXREG.TRY_ALLOC.CTAPOOL UP0, 0xe8 ;  /* 0x000000e8000079c8 */ /* 0x000e240008000600 */
[----:B0-----:R-:W-:-:S13]  /*1700*/  PLOP3.LUT P0, PT, PT, PT, UP0, 0x80, 0x0 ;  /* 0x000000000000781c */ /* 0x001fda0003f0f008 */
[----:B------:R-:W-:Y:S05]  /*1710*/  @!P0 BRA `(.L_x_19) ;  /* 0xfffffffc00f08947 */ /* 0x000fea000383ffff */
[----:B------:R-:W-:-:S13]  /*1720*/  LOP3.LUT P0, RZ, R20, 0xff, RZ, 0xc0, !PT ;  /* 0x000000ff14ff7812 */ /* 0x000fda000780c0ff */
[----:B------:R-:W-:Y:S05]  /*1730*/  @!P0 EXIT ;  /* 0x000000000000894d */ /* 0x000fea0003800000 */
[----:B------:R-:W0:Y:S01]  /*1740*/  S2UR UR6, SR_CgaCtaId ;  /* 0x00000000000679c3 */ /* 0x000e220000008800 */
[CC--:B------:R-:W-:Y:S01]  /*1750*/  LEA.HI R11, R19.reuse, R10.reuse, RZ, 0x2 ;  /* 0x0000000a130b7211 */ /* 0x0c0fe200078f10ff */
[----:B------:R-:W-:Y:S01]  /*1760*/  UIADD3 UR7, UR15, -0x1, URZ ;  /* 0xffffffff0f077890 */ /* 0x000fe2000fffe03f */
[----:B------:R-:W-:Y:S01]  /*1770*/  LEA.HI R19, R19, R10, RZ, 0x5 ;  /* 0x0000000a13137211 */ /* 0x000fe200078f28ff */
[----:B------:R-:W-:Y:S01]  /*1780*/  UMOV UR12, 0x400 ;  /* 0x00000400000c7882 */ /* 0x000fe20000000000 */
[--C-:B------:R-:W-:Y:S01]  /*1790*/  SHF.R.S32.HI R16, RZ, 0x2, R11.reuse ;  /* 0x00000002ff107819 */ /* 0x100fe2000001140b */
[----:B------:R-:W-:Y:S01]  /*17a0*/  UISETP.LT.AND UP0, UPT, UR13, 0x1, UPT ;  /* 0x000000010d00788c */ /* 0x000fe2000bf01270 */
[----:B------:R-:W-:Y:S01]  /*17b0*/  SHF.R.S32.HI R17, RZ, 0x1f, R11 ;  /* 0x0000001fff117819 */ /* 0x000fe2000001140b */
[----:B------:R-:W-:Y:S01]  /*17c0*/  USHF.L.U32 UR22, UR13, 0x1, URZ ;  /* 0x000000010d167899 */ /* 0x000fe2000800063f */
[----:B------:R-:W-:Y:S01]  /*17d0*/  SHF.R.S32.HI R19, RZ, 0x5, R19 ;  /* 0x00000005ff137819 */ /* 0x000fe20000011413 */
[----:B------:R-:W-:Y:S01]  /*17e0*/  USEL UR14, UR13, 0x1, UP0 ;  /* 0x000000010d0e7887 */ /* 0x000fe20008000000 */
[----:B------:R-:W-:Y:S01]  /*17f0*/  LEA.HI R17, R17, R16, RZ, 0x3 ;  /* 0x0000001011117211 */ /* 0x000fe200078f18ff */
[----:B------:R-:W-:Y:S01]  /*1800*/  UISETP.NE.AND UP0, UPT, UR7, URZ, UPT ;  /* 0x0000003f0700728c */ /* 0x000fe2000bf05270 */
[----:B------:R-:W-:Y:S01]  /*1810*/  LOP3.LUT R11, R11, 0xfffffffc, RZ, 0xc0, !PT ;  /* 0xfffffffc0b0b7812 */ /* 0x000fe200078ec0ff */
[----:B------:R-:W-:Y:S01]  /*1820*/  UIADD3 UR14, -UR14, UR13, URZ ;  /* 0x0000000d0e0e7290 */ /* 0x000fe2000fffe13f */
[----:B------:R-:W-:Y:S01]  /*1830*/  LOP3.LUT R17, R17, 0xfffffff8, RZ, 0xc0, !PT ;  /* 0xfffffff811117812 */ /* 0x000fe200078ec0ff */
[----:B------:R-:W-:Y:S01]  /*1840*/  USEL UR9, URZ, 0x1, UP0 ;  /* 0x000000013f097887 */ /* 0x000fe20008000000 */
[----:B------:R-:W-:Y:S01]  /*1850*/  LOP3.LUT R86, R7, 0x1, RZ, 0xfc, !PT ;  /* 0x0000000107567812 */ /* 0x000fe200078efcff */
[----:B------:R-:W-:-:S02]  /*1860*/  IMAD.IADD R20, R10, 0x1, -R11 ;  /* 0x000000010a147824 */ /* 0x000fc400078e0a0b */
[----:B------:R-:W-:Y:S02]  /*1870*/  IMAD.IADD R16, R16, 0x1, -R17 ;  /* 0x0000000110107824 */ /* 0x000fe400078e0a11 */
[----:B------:R-:W-:Y:S01]  /*1880*/  IMAD.U32 R87, RZ, RZ, UR9 ;  /* 0x00000009ff577e24 */ /* 0x000fe2000f8e00ff */
[----:B0-----:R-:W-:Y:S02]  /*1890*/  ULEA UR12, UR6, UR12, 0x18 ;  /* 0x0000000c060c7291 */ /* 0x001fe4000f8ec03f */
[--C-:B------:R-:W-:Y:S01]  /*18a0*/  SHF.R.S32.HI R17, RZ, 0x1f, R16.reuse ;  /* 0x0000001fff117819 */ /* 0x100fe20000011410 */
[----:B------:R-:W-:Y:S01]  /*18b0*/  USHF.L.U32 UR6, UR7, 0x3, URZ ;  /* 0x0000000307067899 */ /* 0x000fe2000800063f */
[C-C-:B------:R-:W-:Y:S01]  /*18c0*/  IMAD R21, R19.reuse, -0x10, -R16.reuse ;  /* 0xfffffff013157824 */ /* 0x140fe200078e0a10 */
[----:B------:R-:W-:Y:S02]  /*18d0*/  UIADD3 UR7, UR12, 0x1c300, URZ ;  /* 0x0001c3000c077890 */ /* 0x000fe4000fffe03f */
[----:B------:R-:W-:Y:S01]  /*18e0*/  ULOP3.LUT UR6, UR6, 0x8, URZ, 0xc0, !UPT ;  /* 0x0000000806067892 */ /* 0x000fe2000f8ec03f */
[----:B------:R-:W-:Y:S01]  /*18f0*/  IMAD.WIDE R10, R19, 0x10, R16 ;  /* 0x00000010130a7825 */ /* 0x000fe200078e0210 */
[----:B------:R-:W-:-:S02]  /*1900*/  UIADD3 UR8, UR12, 0x300, URZ ;  /* 0x000003000c087890 */ /* 0x000fc4000fffe03f */
[----:B------:R-:W-:Y:S02]  /*1910*/  USHF.R.U32.HI UR7, URZ, 0x4, UR7 ;  /* 0x000000043f077899 */ /* 0x000fe40008011607 */
[----:B------:R-:W-:Y:S02]  /*1920*/  USHF.R.U32.HI UR8, URZ, 0x4, UR8 ;  /* 0x000000043f087899 */ /* 0x000fe40008011608 */
[----:B------:R-:W-:Y:S02]  /*1930*/  ULOP3.LUT UR24, UR6, 0x8, URZ, 0x3c, !UPT ;  /* 0x0000000806187892 */ /* 0x000fe4000f8e3c3f */
[----:B------:R-:W-:Y:S02]  /*1940*/  ULOP3.LUT UR16, UR6, 0x18, URZ, 0x3c, !UPT ;  /* 0x0000001806107892 */ /* 0x000fe4000f8e3c3f */
[----:B------:R-:W-:Y:S01]  /*1950*/  UIADD3 UR23, UR12, 0x1d0, URZ ;  /* 0x000001d00c177890 */ /* 0x000fe2000fffe03f */
[----:B------:R-:W-:Y:S01]  /*1960*/  ULDC UR6, c[0x0][0x284] ;  /* 0x0000a10000067ab9 */ /* 0x000fe20000000800 */
[----:B------:R-:W-:Y:S01]  /*1970*/  ULOP3.LUT UR7, UR7, 0x3fff, URZ, 0xc0, !UPT ;  /* 0x00003fff07077892 */ /* 0x000fe2000f8ec03f */
[----:B------:R-:W-:Y:S01]  /*1980*/  VIADD R21, R21, UR6 ;  /* 0x0000000615157c36 */ /* 0x000fe20008000000 */
[----:B------:R-:W-:-:S02]  /*1990*/  ULOP3.LUT UR8, UR8, 0x3fff, URZ, 0xc0, !UPT ;  /* 0x00003fff08087892 */ /* 0x000fc4000f8ec03f */
[----:B------:R-:W-:Y:S02]  /*19a0*/  ULEA UR15, UR15, UR23, 0x3 ;  /* 0x000000170f0f7291 */ /* 0x000fe4000f8e183f */
[----:B------:R-:W-:Y:S02]  /*19b0*/  ULOP3.LUT UR17, UR7, 0x10000, URZ, 0xfc, !UPT ;  /* 0x0001000007117892 */ /* 0x000fe4000f8efc3f */
[----:B------:R-:W-:-:S12]  /*19c0*/  ULOP3.LUT UR18, UR8, 0x10000, URZ, 0xfc, !UPT ;  /* 0x0001000008127892 */ /* 0x000fd8000f8efc3f */
.L_x_110:
[----:B------:R-:W-:Y:S01]  /*19d0*/  SHF.L.U32 R16, R87, 0x1f, RZ ;  /* 0x0000001f57107819 */ /* 0x000fe200000006ff */
[----:B------:R-:W0:Y:S01]  /*19e0*/  LDC R17, c[0x0][0x28c] ;  /* 0x0000a300ff117b82 */ /* 0x000e220000000800 */
[----:B------:R-:W-:Y:S01]  /*19f0*/  UMOV UR6, URZ ;  /* 0x0000003f00067c82 */ /* 0x000fe20008000000 */
[----:B------:R-:W-:Y:S01]  /*1a00*/  UMOV UR19, UR5 ;  /* 0x0000000500137c82 */ /* 0x000fe20008000000 */
[----:B-1----:R-:W1:Y:S01]  /*1a10*/  SYNCS.PHASECHK.TRANS64.TRYWAIT P0, [UR15+-0x8], R16 ;  /* 0xfffff810ff0075a7 */ /* 0x002e62000800014f */
[----:B0-----:R-:W-:Y:S01]  /*1a20*/  ISETP.GE.AND P1, PT, R17, 0x1, PT ;  /* 0x000000011100780c */ /* 0x001fe20003f26270 */
[----:B-1234-:R-:W-:-:S12]  /*1a30*/  @!P0 BRA `(.L_x_20) ;  /* 0x0000005c00a88947 */ /* 0x01efd80003800000 */
.L_x_156:
[----:B------:R-:W-:Y:S01]  /*1a40*/  UMOV UR7, URZ ;  /* 0x0000003f00077c82 */ /* 0x000fe20008000000 */
[----:B------:R-:W-:Y:S01]  /*1a50*/  UMOV UR8, URZ ;  /* 0x0000003f00087c82 */ /* 0x000fe20008000000 */
[----:B------:R-:W-:Y:S02]  /*1a60*/  CS2R R22, SRZ ;  /* 0x0000000000167805 */ /* 0x000fe4000001ff00 */
[----:B------:R-:W-:Y:S02]  /*1a70*/  CS2R R56, SRZ ;  /* 0x0000000000387805 */ /* 0x000fe4000001ff00 */
[----:B------:R-:W-:Y:S02]  /*1a80*/  CS2R R58, SRZ ;  /* 0x00000000003a7805 */ /* 0x000fe4000001ff00 */
[----:B------:R-:W-:Y:S02]  /*1a90*/  CS2R R60, SRZ ;  /* 0x00000000003c7805 */ /* 0x000fe4000001ff00 */
[----:B------:R-:W-:-:S02]  /*1aa0*/  CS2R R62, SRZ ;  /* 0x00000000003e7805 */ /* 0x000fc4000001ff00 */
[----:B------:R-:W-:Y:S02]  /*1ab0*/  CS2R R64, SRZ ;  /* 0x0000000000407805 */ /* 0x000fe4000001ff00 */
        /* <DEDUP_REMOVED lines=9> */
[----:B------:R-:W-:Y:S01]  /*1b50*/  CS2R R84, SRZ ;  /* 0x0000000000547805 */ /* 0x000fe2000001ff00 */
[----:B------:R-:W-:Y:S01]  /*1b60*/  IMAD.U32 R88, RZ, RZ, UR4 ;  /* 0x00000004ff587e24 */ /* 0x000fe2000f8e00ff */
        /* <DEDUP_REMOVED lines=15> */
[----:B------:R-:W-:Y:S01]  /*1c60*/  CS2R R54, SRZ ;  /* 0x0000000000367805 */ /* 0x000fe2000001ff00 */
[----:B------:R-:W-:Y:S06]  /*1c70*/  @!P1 BRA `(.L_x_21) ;  /* 0x0000000400589947 */ /* 0x000fec0003800000 */
[----:B------:R-:W-:-:S13]  /*1c80*/  ISETP.NE.AND P1, PT, R86, 0x3, PT ;  /* 0x000000035600780c */ /* 0x000fda0003f25270 */
[----:B------:R-:W-:Y:S05]  /*1c90*/  @!P1 BRA `(.L_x_22) ;  /* 0x0000000000049947 */ /* 0x000fea0003800000 */
[----:B------:R-:W-:Y:S01]  /*1ca0*/  BPT.TRAP 0x1 ;  /* 0x000000040000795c */ /* 0x000fe20000300000 */
.L_x_22:
[----:B------:R-:W-:Y:S01]  /*1cb0*/  ULEA UR6, UR5, UR12, 0x3 ;  /* 0x0000000c05067291 */ /* 0x000fe2000f8e183f */
[----:B0-----:R-:W-:-:S05]  /*1cc0*/  IMAD.U32 R16, RZ, RZ, UR4 ;  /* 0x00000004ff107e24 */ /* 0x001fca000f8e00ff */
[----:B------:R-:W-:-:S04]  /*1cd0*/  SHF.L.U32 R16, R16, 0x1f, RZ ;  /* 0x0000001f10107819 */ /* 0x000fc800000006ff */
[----:B------:R0:W1:Y:S01]  /*1ce0*/  SYNCS.PHASECHK.TRANS64.TRYWAIT P0, [UR6], R16 ;  /* 0x00000010ff0075a7 */ /* 0x0000620008000146 */
[----:B------:R-:W-:Y:S05]  /*1cf0*/  @!P1 BRA `(.L_x_23) ;  /* 0x0000000000049947 */ /* 0x000fea0003800000 */
[----:B------:R-:W-:Y:S01]  /*1d00*/  BPT.TRAP 0x1 ;  /* 0x000000040000795c */ /* 0x000fe20000300000 */
.L_x_23:
[----:B-1----:R-:W-:Y:S05]  /*1d10*/  @P0 BRA `(.L_x_24) ;  /* 0x0000000000080947 */ /* 0x002fea0003800000 */
[----:B------:R-:W1:Y:S02]  /*1d20*/  SYNCS.PHASECHK.TRANS64.TRYWAIT P0, [UR6], R16 ;  /* 0x00000010ff0075a7 */ /* 0x000e640008000146 */
[----:B-1----:R-:W-:Y:S05]  /*1d30*/  @!P0 BRA `(.L_x_25) ;  /* 0x0000005c00008947 */ /* 0x002fea0003800000 */
.L_x_24:
[----:B------:R-:W-:Y:S01]  /*1d40*/  ULEA UR8, UR5, UR18, 0x8 ;  /* 0x0000001205087291 */ /* 0x000fe2000f8e403f */
[----:B------:R-:W-:Y:S01]  /*1d50*/  WARPGROUP.ARRIVE ;  /* 0x00000000000079c5 */ /* 0x000fe20000000000 */
[----:B------:R-:W-:Y:S01]  /*1d60*/  ULEA UR10, UR5, UR17, 0x8 ;  /* 0x00000011050a7291 */ /* 0x000fe2000f8e403f */
[----:B------:R-:W-:Y:S01]  /*1d70*/  CS2R R22, SRZ ;  /* 0x0000000000167805 */ /* 0x000fe2000001ff00 */
[----:B------:R-:W-:Y:S01]  /*1d80*/  UMOV UR9, 0x80000020 ;  /* 0x8000002000097882 */ /* 0x000fe20000000000 */
[----:B------:R-:W-:Y:S01]  /*1d90*/  UMOV UR11, 0x80000020 ;  /* 0x80000020000b7882 */ /* 0x000fe20000000000 */
[----:B------:R-:W-:Y:S01]  /*1da0*/  ULDC UR7, c[0x0][0x50c] ;  /* 0x0001430000077ab9 */ /* 0x000fe20000000800 */
[----:B------:R-:W-:Y:S01]  /*1db0*/  UMOV UR6, 0x2 ;  /* 0x0000000200067882 */ /* 0x000fe20000000000 */
[----:B------:R-:W-:Y:S01]  /*1dc0*/  UISETP.NE.AND UP0, UPT, UR7, 0x2, UPT ;  /* 0x000000020700788c */ /* 0x000fe2000bf05270 */
[----:B------:R-:W-:Y:S02]  /*1dd0*/  CS2R R56, SRZ ;  /* 0x0000000000387805 */ /* 0x000fe4000001ff00 */
[----:B------:R-:W-:Y:S01]  /*1de0*/  CS2R R58, SRZ ;  /* 0x00000000003a7805 */ /* 0x000fe2000001ff00 */
[----:B------:R-:W-:Y:S01]  /*1df0*/  QGMMA.64x64x32.F32.E4M3.E4M3 R24, gdesc[UR8], RZ, !UPT ;  /* 0x00e00000081879f3 */ /* 0x000fe2000c7008ff */
[----:B------:R-:W-:Y:S01]  /*1e00*/  USEL UR7, URZ, 0x1, UP0 ;  /* 0x000000013f077887 */ /* 0x000fe20008000000 */
[----:B------:R-:W-:Y:S01]  /*1e10*/  CS2R R60, SRZ ;  /* 0x00000000003c7805 */ /* 0x000fe2000001ff00 */
[----:B------:R-:W-:Y:S01]  /*1e20*/  UIADD3 UR8, UR8, 0x2, URZ ;  /* 0x0000000208087890 */ /* 0x000fe2000fffe03f */
[----:B------:R-:W-:Y:S01]  /*1e30*/  CS2R R62, SRZ ;  /* 0x00000000003e7805 */ /* 0x000fe2000001ff00 */
[----:B------:R-:W-:Y:S01]  /*1e40*/  UIADD3 UR10, UR10, 0x2, URZ ;  /* 0x000000020a0a7890 */ /* 0x000fe2000fffe03f */
[----:B------:R-:W-:-:S02]  /*1e50*/  CS2R R64, SRZ ;  /* 0x0000000000407805 */ /* 0x000fc4000001ff00 */
[----:B------:R-:W-:Y:S01]  /*1e60*/  ISETP.NE.AND P0, PT, RZ, UR7, PT ;  /* 0x00000007ff007c0c */ /* 0x000fe2000bf05270 */
[----:B------:R-:W-:Y:S01]  /*1e70*/  UMOV UR9, 0x80000020 ;  /* 0x8000002000097882 */ /* 0x000fe20000000000 */
[----:B------:R-:W-:Y:S01]  /*1e80*/  UMOV UR11, 0x80000020 ;  /* 0x80000020000b7882 */ /* 0x000fe20000000000 */
        /* <DEDUP_REMOVED lines=10> */
[----:B------:R-:W-:Y:S01]  /*1f30*/  QGMMA.64x64x32.F32.E4M3.E4M3 R24, gdesc[UR8], R24, gsb0 ;  /* 0x00e00000081879f3 */ /* 0x000fe20008000818 */
[----:B------:R-:W-:Y:S05]  /*1f40*/  @!P0 BRA `(.L_x_26) ;  /* 0x0000000000888947 */ /* 0x000fea0003800000 */
[----:B------:R-:W-:Y:S02]  /*1f50*/  WARPGROUP.DEPBAR.LE gsb0, 0x0 ;  /* 0x00008000000079c5 */ /* 0x000fe40000010000 */
[----:B------:R-:W-:-:S01]  /*1f60*/  FADD R85, RZ, R24 ;  /* 0x00000018ff557221 */ /* 0x000fc20000000000 */
[----:B------:R-:W-:Y:S01]  /*1f70*/  FADD R84, RZ, R25 ;  /* 0x00000019ff547221 */ /* 0x000fe20000000000 */
        /* <DEDUP_REMOVED lines=30> */
[----:B------:R-:W-:-:S06]  /*2160*/  UMOV UR6, URZ ;  /* 0x0000003f00067c82 */ /* 0x000fcc0008000000 */
.L_x_26:
[----:B------:R-:W-:-:S04]  /*2170*/  UIADD3 UR19, UR5, 0x1, URZ ;  /* 0x0000000105137890 */ /* 0x000fc8000fffe03f */
[----:B------:R-:W-:-:S04]  /*2180*/  UISETP.NE.AND UP0, UPT, UR19, 0x1c, UPT ;  /* 0x0000001c1300788c */ /* 0x000fc8000bf05270 */
[----:B------:R-:W-:Y:S02]  /*2190*/  USEL UR8, URZ, 0x1, UP0 ;  /* 0x000000013f087887 */ /* 0x000fe40008000000 */
[----:B------:R-:W-:Y:S02]  /*21a0*/  USEL UR19, UR19, URZ, UP0 ;  /* 0x0000003f13137287 */ /* 0x000fe40008000000 */
[----:B------:R-:W-:-:S06]  /*21b0*/  ULOP3.LUT UR8, UR4, UR8, URZ, 0x3c, !UPT ;  /* 0x0000000804087292 */ /* 0x000fcc000f8e3c3f */
[----:B------:R-:W-:Y:S01]  /*21c0*/  IMAD.U32 R88, RZ, RZ, UR8 ;  /* 0x00000008ff587e24 */ /* 0x000fe2000f8e00ff */
[----:B------:R-:W-:-:S06]  /*21d0*/  UMOV UR8, 0x1 ;  /* 0x0000000100087882 */ /* 0x000fcc0000000000 */
.L_x_21:
[----:B------:R-:W-:-:S06]  /*21e0*/  UISETP.GE.AND UP0, UPT, UR14, 0x1, UPT ;  /* 0x000000010e00788c */ /* 0x000fcc000bf06270 */
[----:B------:R-:W-:-:S13]  /*21f0*/  PLOP3.LUT P0, PT, PT, PT, UP0, 0x80, 0x0 ;  /* 0x000000000000781c */ /* 0x000fda0003f0f008 */
[----:B------:R-:W-:Y:S05]  /*2200*/  @!P0 BRA `(.L_x_27) ;  /* 0x0000000400688947 */ /* 0x000fea0003800000 */
[----:B01----:R-:W-:Y:S01]  /*2210*/  IMAD.U32 R16, RZ, RZ, UR14 ;  /* 0x0000000eff107e24 */ /* 0x003fe2000f8e00ff */
[----:B------:R-:W-:Y:S01]  /*2220*/  ULDC UR25, c[0x0][0x50c] ;  /* 0x0001430000197ab9 */ /* 0x000fe20000000800 */
[----:B------:R-:W-:-:S07]  /*2230*/  IMAD.U32 R17, RZ, RZ, UR5 ;  /* 0x00000005ff117e24 */ /* 0x000fce000f8e00ff */
.L_x_35:
[----:B------:R-:W-:-:S13]  /*2240*/  ISETP.NE.AND P1, PT, R86, 0x3, PT ;  /* 0x000000035600780c */ /* 0x000fda0003f25270 */
[----:B------:R-:W-:Y:S05]  /*2250*/  @!P1 BRA `(.L_x_28) ;  /* 0x0000000000049947 */ /* 0x000fea0003800000 */
[----:B------:R-:W-:Y:S01]  /*2260*/  BPT.TRAP 0x1 ;  /* 0x000000040000795c */ /* 0x000fe20000300000 */
.L_x_28:
[----:B------:R-:W-:Y:S01]  /*2270*/  ULEA UR9, UR19, UR12, 0x3 ;  /* 0x0000000c13097291 */ /* 0x000fe2000f8e183f */
[----:B------:R-:W-:-:S08]  /*2280*/  SHF.L.U32 R18, R88, 0x1f, RZ ;  /* 0x0000001f58127819 */ /* 0x000fd000000006ff */
[----:B------:R0:W1:Y:S01]  /*2290*/  SYNCS.PHASECHK.TRANS64.TRYWAIT P0, [UR9], R18 ;  /* 0x00000012ff0075a7 */ /* 0x0000620008000149 */
[----:B------:R-:W-:Y:S05]  /*22a0*/  @!P1 BRA `(.L_x_29) ;  /* 0x0000000000049947 */ /* 0x000fea0003800000 */
[----:B------:R-:W-:Y:S01]  /*22b0*/  BPT.TRAP 0x1 ;  /* 0x000000040000795c */ /* 0x000fe20000300000 */
.L_x_29:
[----:B-1----:R-:W-:Y:S05]  /*22c0*/  @P0 BRA `(.L_x_30) ;  /* 0x0000000000080947 */ /* 0x002fea0003800000 */
[----:B------:R-:W1:Y:S02]  /*22d0*/  SYNCS.PHASECHK.TRANS64.TRYWAIT P0, [UR9], R18 ;  /* 0x00000012ff0075a7 */ /* 0x000e640008000149 */
[----:B-1----:R-:W-:Y:S05]  /*22e0*/  @!P0 BRA `(.L_x_31) ;  /* 0x0000005400ac8947 */ /* 0x002fea0003800000 */
.L_x_30:
[----:B------:R-:W-:Y:S01]  /*22f0*/  UISETP.NE.AND UP0, UPT, UR7, URZ, UPT ;  /* 0x0000003f0700728c */ /* 0x000fe2000bf05270 */
[----:B------:R-:W-:Y:S01]  /*2300*/  WARPGROUP.ARRIVE ;  /* 0x00000000000079c5 */ /* 0x000fe20000000000 */
[----:B------:R-:W-:Y:S02]  /*2310*/  ULEA UR10, UR19, UR17, 0x8 ;  /* 0x00000011130a7291 */ /* 0x000fe4000f8e403f */
[----:B------:R-:W-:Y:S01]  /*2320*/  USEL UR8, UR8, URZ, !UP0 ;  /* 0x0000003f08087287 */ /* 0x000fe2000c000000 */
[----:B------:R-:W-:Y:S01]  /*2330*/  UMOV UR9, 0x80000020 ;  /* 0x8000002000097882 */ /* 0x000fe20000000000 */
[----:B------:R-:W-:Y:S02]  /*2340*/  UMOV UR11, 0x80000020 ;  /* 0x80000020000b7882 */ /* 0x000fe40000000000 */
[----:B------:R-:W-:Y:S02]  /*2350*/  UISETP.NE.U32.AND UP0, UPT, UR8, URZ, UPT ;  /* 0x0000003f0800728c */ /* 0x000fe4000bf05070 */
[----:B------:R-:W-:-:S02]  /*2360*/  ULEA UR8, UR19, UR18, 0x8 ;  /* 0x0000001213087291 */ /* 0x000fc4000f8e403f */
[----:B------:R-:W-:-:S07]  /*2370*/  UIADD3 UR6, UR6, 0x2, URZ ;  /* 0x0000000206067890 */ /* 0x000fce000fffe03f */
[----:B------:R-:W-:Y:S01]  /*2380*/  QGMMA.64x64x32.F32.E4M3.E4M3 R24, gdesc[UR8], R24, UP0 ;  /* 0x00e00000081879f3 */ /* 0x000fe2000bf00818 */
[----:B------:R-:W-:Y:S02]  /*2390*/  UIADD3 UR8, UR8, 0x2, URZ ;  /* 0x0000000208087890 */ /* 0x000fe4000fffe03f */
[----:B------:R-:W-:Y:S01]  /*23a0*/  UIADD3 UR10, UR10, 0x2, URZ ;  /* 0x000000020a0a7890 */ /* 0x000fe2000fffe03f */
[----:B------:R-:W-:Y:S01]  /*23b0*/  UMOV UR9, 0x80000020 ;  /* 0x8000002000097882 */ /* 0x000fe20000000000 */
[----:B------:R-:W-:Y:S01]  /*23c0*/  UMOV UR11, 0x80000020 ;  /* 0x80000020000b7882 */ /* 0x000fe20000000000 */
[----:B------:R-:W-:-:S04]  /*23d0*/  UISETP.NE.AND UP0, UPT, UR6, UR25, UPT ;  /* 0x000000190600728c */ /* 0x000fc8000bf05270 */
[----:B------:R-:W-:-:S06]  /*23e0*/  USEL UR7, URZ, 0x1, UP0 ;  /* 0x000000013f077887 */ /* 0x000fcc0008000000 */
[----:B------:R-:W-:Y:S01]  /*23f0*/  ISETP.NE.AND P0, PT, RZ, UR7, PT ;  /* 0x00000007ff007c0c */ /* 0x000fe2000bf05270 */
[----:B------:R-:W-:Y:S03]  /*2400*/  QGMMA.64x64x32.F32.E4M3.E4M3 R24, gdesc[UR8], R24, gsb0 ;  /* 0x00e00000081879f3 */ /* 0x000fe60008000818 */
[----:B------:R-:W-:-:S09]  /*2410*/  WARPGROUP.DEPBAR.LE gsb0, 0x1 ;  /* 0x00008000000079c5 */ /* 0x000fd20000010100 */
[----:B------:R-:W-:Y:S05]  /*2420*/  @!P0 BRA `(.L_x_32) ;  /* 0x0000000000888947 */ /* 0x000fea0003800000 */
[----:B------:R-:W-:Y:S02]  /*2430*/  WARPGROUP.DEPBAR.LE gsb0, 0x0 ;  /* 0x00008000000079c5 */ /* 0x000fe40000010000 */
[----:B------:R-:W-:-:S01]  /*2440*/  FADD R85, R24, R85 ;  /* 0x0000005518557221 */ /* 0x000fc20000000000 */
[----:B------:R-:W-:Y:S01]  /*2450*/  FADD R84, R25, R84 ;  /* 0x0000005419547221 */ /* 0x000fe20000000000 */
        /* <DEDUP_REMOVED lines=30> */
[----:B------:R-:W-:-:S06]  /*2640*/  UMOV UR6, URZ ;  /* 0x0000003f00067c82 */ /* 0x000fcc0008000000 */
.L_x_32:
[----:B------:R-:W-:Y:S05]  /*2650*/  @!P1 BRA `(.L_x_33) ;  /* 0x0000000000049947 */ /* 0x000fea0003800000 */
[----:B------:R-:W-:Y:S01]  /*2660*/  BPT.TRAP 0x1 ;  /* 0x000000040000795c */ /* 0x000fe20000300000 */
.L_x_33:
[----:B------:R-:W-:-:S13]  /*2670*/  ISETP.NE.AND P0, PT, R13, RZ, PT ;  /* 0x000000ff0d00720c */ /* 0x000fda0003f05270 */
[----:B01----:R-:W-:-:S05]  /*2680*/  @P0 LEA R18, R17, UR12, 0x3 ;  /* 0x0000000c11120c11 */ /* 0x003fca000f8e18ff */
[----:B------:R-:W-:-:S05]  /*2690*/  @P0 VIADD R19, R18, 0xe0 ;  /* 0x000000e012130836 */ /* 0x000fca0000000000 */
[----:B------:R-:W-:-:S04]  /*26a0*/  @P0 PRMT R19, R12, 0x654, R19 ;  /* 0x000006540c130816 */ /* 0x000fc80000000013 */
[----:B------:R0:W-:Y:S01]  /*26b0*/  @P0 SYNCS.ARRIVE.TRANS64.RED.A1T0 RZ, [R19+URZ], RZ ;  /* 0x000000ff13ff09a7 */ /* 0x0001e2000810043f */
[----:B------:R-:W-:-:S13]  /*26c0*/  ISETP.GT.U32.AND P0, PT, R7, 0x1, PT ;  /* 0x000000010700780c */ /* 0x000fda0003f04070 */
[----:B0-----:R-:W-:Y:S05]  /*26d0*/  @P0 BRA `(.L_x_34) ;  /* 0x0000000000040947 */ /* 0x001fea0003800000 */
[----:B------:R-:W-:Y:S01]  /*26e0*/  BPT.TRAP 0x1 ;  /* 0x000000040000795c */ /* 0x000fe20000300000 */
.L_x_34:
[----:B------:R-:W-:Y:S01]  /*26f0*/  UIADD3 UR19, UR19, 0x1, URZ ;  /* 0x0000000113137890 */ /* 0x000fe2000fffe03f */
[C---:B------:R-:W-:Y:S01]  /*2700*/  ISETP.GT.AND P1, PT, R16.reuse, 0x1, PT ;  /* 0x000000011000780c */ /* 0x040fe20003f24270 */
[----:B------:R-:W-:Y:S02]  /*2710*/  VIADD R17, R17, 0x1 ;  /* 0x0000000111117836 */ /* 0x000fe40000000000 */
[----:B------:R-:W-:Y:S01]  /*2720*/  UISETP.NE.AND UP0, UPT, UR19, 0x1c, UPT ;  /* 0x0000001c1300788c */ /* 0x000fe2000bf05270 */
[----:B------:R-:W-:Y:S02]  /*2730*/  VIADD R16, R16, 0xffffffff ;  /* 0xffffffff10107836 */ /* 0x000fe40000000000 */
[C---:B------:R-:W-:Y:S01]  /*2740*/  ISETP.NE.AND P0, PT, R17.reuse, 0x1c, PT ;  /* 0x0000001c1100780c */ /* 0x040fe20003f05270 */
[----:B------:R-:W-:Y:S02]  /*2750*/  USEL UR8, URZ, 0x1, UP0 ;  /* 0x000000013f087887 */ /* 0x000fe40008000000 */
[----:B------:R-:W-:Y:S01]  /*2760*/  USEL UR19, UR19, URZ, UP0 ;  /* 0x0000003f13137287 */ /* 0x000fe20008000000 */
[----:B------:R-:W-:-:S03]  /*2770*/  SEL R17, R17, RZ, P0 ;  /* 0x000000ff11117207 */ /* 0x000fc60000000000 */
[----:B------:R-:W-:Y:S01]  /*2780*/  LOP3.LUT R88, R88, UR8, RZ, 0x3c, !PT ;  /* 0x0000000858587c12 */ /* 0x000fe2000f8e3cff */
[----:B------:R-:W-:Y:S01]  /*2790*/  UMOV UR8, 0x1 ;  /* 0x0000000100087882 */ /* 0x000fe20000000000 */
[----:B------:R-:W-:Y:S06]  /*27a0*/  @P1 BRA `(.L_x_35) ;  /* 0xfffffff800a41947 */ /* 0x000fec000383ffff */
.L_x_27:
[----:B------:R-:W-:Y:S01]  /*27b0*/  UISETP.NE.AND UP0, UPT, UR6, URZ, UPT ;  /* 0x0000003f0600728c */ /* 0x000fe2000bf05270 */
[----:B01----:R-:W0:Y:S01]  /*27c0*/  LDC R16, c[0x0][0x28c] ;  /* 0x0000a300ff107b82 */ /* 0x003e220000000800 */
[----:B------:R-:W-:Y:S02]  /*27d0*/  IMAD.U32 R17, RZ, RZ, UR24 ;  /* 0x00000018ff117e24 */ /* 0x000fe4000f8e00ff */
[----:B------:R-:W-:-:S06]  /*27e0*/  USEL UR6, URZ, 0x1, !UP0 ;  /* 0x000000013f067887 */ /* 0x000fcc000c000000 */
[----:B------:R-:W-:-:S13]  /*27f0*/  ISETP.NE.AND P0, PT, RZ, UR6, PT ;  /* 0x00000006ff007c0c */ /* 0x000fda000bf05270 */
[----:B------:R-:W-:Y:S05]  /*2800*/  @!P0 BRA `(.L_x_36) ;  /* 0x0000000000848947 */ /* 0x000fea0003800000 */
[----:B------:R-:W-:Y:S02]  /*2810*/  WARPGROUP.DEPBAR.LE gsb0, 0x0 ;  /* 0x00008000000079c5 */ /* 0x000fe40000010000 */
[----:B------:R-:W-:Y:S01]  /*2820*/  FADD R85, R24, R85 ;  /* 0x0000005518557221 */ /* 0x000fe20000000000 */
        /* <DEDUP_REMOVED lines=30> */
[----:B------:R-:W-:-:S07]  /*2a10*/  FADD R22, R22, R55 ;  /* 0x0000003716167221 */ /* 0x000fce0000000000 */
.L_x_36:
[----:B0-----:R-:W-:Y:S01]  /*2a20*/  ISETP.GE.AND P0, PT, R16, 0x1, PT ;  /* 0x000000011000780c */ /* 0x001fe20003f06270 */
[----:B------:R0:W-:Y:S01]  /*2a30*/  SYNCS.ARRIVE.TRANS64.A1T0 RZ, [R17+UR23], RZ ;  /* 0x000000ff11ff79a7 */ /* 0x0001e20008100017 */
[----:B------:R-:W-:-:S11]  /*2a40*/  WARPGROUP.DEPBAR.LE gsb0, 0x0 ;  /* 0x00008000000079c5 */ /* 0x000fd60000010000 */
[----:B------:R-:W-:Y:S05]  /*2a50*/  @!P0 BRA `(.L_x_37) ;  /* 0x0000000000488947 */ /* 0x000fea0003800000 */
[----:B------:R-:W-:-:S13]  /*2a60*/  ISETP.NE.AND P0, PT, R86, 0x3, PT ;  /* 0x000000035600780c */ /* 0x000fda0003f05270 */
[----:B------:R-:W-:Y:S05]  /*2a70*/  @!P0 BRA `(.L_x_38) ;  /* 0x0000000000048947 */ /* 0x000fea0003800000 */
[----:B------:R-:W-:Y:S01]  /*2a80*/  BPT.TRAP 0x1 ;  /* 0x000000040000795c */ /* 0x000fe20000300000 */
.L_x_38:
[----:B------:R-:W-:-:S13]  /*2a90*/  ISETP.NE.AND P0, PT, R13, RZ, PT ;  /* 0x000000ff0d00720c */ /* 0x000fda0003f05270 */
[----:B------:R-:W-:-:S05]  /*2aa0*/  VOTEU.ANY UP0, P0 ;  /* 0x00000000003f7886 */ /* 0x000fca0000000100 */
[----:B------:R-:W-:-:S06]  /*2ab0*/  @UP0 UIADD3 UR6, UR14, UR5, URZ ;  /* 0x000000050e060290 */ /* 0x000fcc000fffe03f */
[----:B------:R-:W-:Y:S02]  /*2ac0*/  IMAD.U32 R16, RZ, RZ, UR6 ;  /* 0x00000006ff107e24 */ /* 0x000fe4000f8e00ff */
[----:B------:R-:W-:-:S03]  /*2ad0*/  IMAD.U32 R19, RZ, RZ, UR6 ;  /* 0x00000006ff137e24 */ /* 0x000fc6000f8e00ff */
[----:B------:R-:W-:-:S05]  /*2ae0*/  @P0 SHF.R.U32.HI R16, RZ, 0x2, R16 ;  /* 0x00000002ff100819 */ /* 0x000fca0000011610 */
[----:B0-----:R-:W-:-:S04]  /*2af0*/  @P0 IMAD.WIDE.U32 R16, R16, 0x24924925, RZ ;  /* 0x2492492510100825 */ /* 0x001fc800078e00ff */
[----:B------:R-:W-:-:S05]  /*2b00*/  @P0 IMAD R16, R17, -0x1c, R19 ;  /* 0xffffffe411100824 */ /* 0x000fca00078e0213 */
[----:B------:R-:W-:-:S05]  /*2b10*/  @P0 LEA R16, R16, UR12, 0x3 ;  /* 0x0000000c10100c11 */ /* 0x000fca000f8e18ff */
[----:B------:R-:W-:-:S05]  /*2b20*/  @P0 VIADD R17, R16, 0xe0 ;  /* 0x000000e010110836 */ /* 0x000fca0000000000 */
[----:B------:R-:W-:-:S04]  /*2b30*/  @P0 PRMT R17, R12, 0x654, R17 ;  /* 0x000006540c110816 */ /* 0x000fc80000000011 */
[----:B------:R1:W-:Y:S01]  /*2b40*/  @P0 SYNCS.ARRIVE.TRANS64.RED.A1T0 RZ, [R17+URZ], RZ ;  /* 0x000000ff11ff09a7 */ /* 0x0003e2000810043f */
[----:B------:R-:W-:-:S13]  /*2b50*/  ISETP.GT.U32.AND P0, PT, R7, 0x1, PT ;  /* 0x000000010700780c */ /* 0x000fda0003f04070 */
[----:B-1----:R-:W-:Y:S05]  /*2b60*/  @P0 BRA `(.L_x_37) ;  /* 0x0000000000040947 */ /* 0x002fea0003800000 */
[----:B------:R-:W-:Y:S01]  /*2b70*/  BPT.TRAP 0x1 ;  /* 0x000000040000795c */ /* 0x000fe20000300000 */
.L_x_37:
[----:B------:R-:W-:Y:S01]  /*2b80*/  SHF.L.U32 R16, R87, 0x1f, RZ ;  /* 0x0000001f57107819 */ /* 0x000fe200000006ff */
[----:B------:R-:W-:Y:S01]  /*2b90*/  UIADD3 UR5, UR22, UR5, URZ ;  /* 0x0000000516057290 */ /* 0x000fe2000fffe03f */
[----:B------:R-:W1:Y:S01]  /*2ba0*/  LDC R31, c[0x0][0x288] ;  /* 0x0000a200ff1f7b82 */ /* 0x000e620000000800 */
[----:B------:R-:W-:Y:S01]  /*2bb0*/  UISETP.GE.U32.AND UP1, UPT, UR22, 0x1c, UPT ;  /* 0x0000001c1600788c */ /* 0x000fe2000bf26070 */
[----:B------:R-:W-:Y:S01]  /*2bc0*/  IMAD.SHL.U32 R24, R20, 0x2, RZ ;  /* 0x0000000214187824 */ /* 0x000fe200078e00ff */
[----:B------:R-:W-:Y:S02]  /*2bd0*/  UISETP.GT.U32.AND UP0, UPT, UR5, 0x1b, UPT ;  /* 0x0000001b0500788c */ /* 0x000fe4000bf04070 */
[----:B------:R-:W-:Y:S02]  /*2be0*/  USHF.R.U32.HI UR6, URZ, 0x2, UR5 ;  /* 0x000000023f067899 */ /* 0x000fe40008011605 */
[----:B------:R-:W-:Y:S01]  /*2bf0*/  UISETP.LT.U32.AND UP0, UPT, UR22, 0x1c, UP0 ;  /* 0x0000001c1600788c */ /* 0x000fe20008701070 */
[----:B------:R-:W4:Y:S01]  /*2c00*/  SYNCS.PHASECHK.TRANS64.TRYWAIT P0, [UR15+0x8], R16 ;  /* 0x00000810ff0075a7 */ /* 0x000f22000800014f */
[----:B------:R-:W-:Y:S01]  /*2c10*/  UIMAD.WIDE.U32 UR6, UR6, 0x24924925, URZ ;  /* 0x24924925060678a5 */ /* 0x000fe2000f8e003f */
[----:B------:R-:W-:Y:S01]  /*2c20*/  SHF.R.S32.HI R25, RZ, 0x1f, R24 ;  /* 0x0000001fff197819 */ /* 0x000fe20000011418 */
[----:B------:R-:W-:-:S02]  /*2c30*/  USEL UR8, URZ, 0x1, !UP0 ;  /* 0x000000013f087887 */ /* 0x000fc4000c000000 */
[----:B------:R-:W-:Y:S02]  /*2c40*/  UIMAD UR5, UR7, -0x1c, UR5 ;  /* 0xffffffe4070578a4 */ /* 0x000fe4000f8e0205 */
[----:B------:R-:W-:-:S04]  /*2c50*/  ULOP3.LUT UR4, UR4, UR8, URZ, 0x3c, !UPT ;  /* 0x0000000804047292 */ /* 0x000fc8000f8e3c3f */
[----:B------:R-:W-:Y:S01]  /*2c60*/  @UP1 ULOP3.LUT UR4, UR4, 0x1, UR7, 0x78, !UPT ;  /* 0x0000000104041892 */ /* 0x000fe2000f8e7807 */
[----:B-1--4-:R-:W-:Y:S11]  /*2c70*/  @!P0 BRA `(.L_x_39) ;  /* 0x0000004c00608947 */ /* 0x012ff60003800000 */
.L_x_157:
[----:B------:R-:W-:Y:S01]  /*2c80*/  IMAD.SHL.U32 R33, R4, 0x40, RZ ;  /* 0x0000004004217824 */ /* 0x000fe200078e00ff */
[----:B------:R-:W-:Y:S01]  /*2c90*/  ULDC UR8, c[0x0][0x284] ;  /* 0x0000a10000087ab9 */ /* 0x000fe20000000800 */
[----:B------:R-:W-:Y:S01]  /*2ca0*/  IMAD.SHL.U32 R4, R6, 0x40, RZ ;  /* 0x0000004006047824 */ /* 0x000fe200078e00ff */
[----:B------:R-:W-:Y:S01]  /*2cb0*/  SHF.R.S32.HI R32, RZ, 0x1f, R5 ;  /* 0x0000001fff207819 */ /* 0x000fe20000011405 */
[----:B------:R-:W-:Y:S01]  /*2cc0*/  ULDC.64 UR6, c[0x0][0x5d0] ;  /* 0x0001740000067ab9 */ /* 0x000fe20000000a00 */
[----:B------:R-:W-:Y:S01]  /*2cd0*/  SHF.R.S32.HI R30, RZ, 0x1f, R33 ;  /* 0x0000001fff1e7819 */ /* 0x000fe20000011421 */
[----:B0-----:R-:W-:Y:S01]  /*2ce0*/  IMAD.WIDE.U32 R16, R5, UR6, R24 ;  /* 0x0000000605107c25 */ /* 0x001fe2000f8e0018 */
[----:B------:R-:W-:-:S03]  /*2cf0*/  ISETP.GE.AND P0, PT, R4, UR8, PT ;  /* 0x0000000804007c0c */ /* 0x000fc6000bf06270 */
[----:B------:R-:W-:Y:S01]  /*2d00*/  IMAD R18, R32, UR6, RZ ;  /* 0x0000000620127c24 */ /* 0x000fe2000f8e02ff */
[C---:B------:R-:W-:Y:S02]  /*2d10*/  ISETP.GE.OR P0, PT, R33.reuse, R31, P0 ;  /* 0x0000001f2100720c */ /* 0x040fe40000706670 */
[----:B------:R-:W-:Y:S01]  /*2d20*/  IADD3 R16, P1, R33, R16, RZ ;  /* 0x0000001021107210 */ /* 0x000fe20007f3e0ff */
[----:B------:R-:W-:-:S05]  /*2d30*/  IMAD R19, R5, UR7, R18 ;  /* 0x0000000705137c24 */ /* 0x000fca000f8e0212 */
[----:B------:R-:W-:-:S05]  /*2d40*/  IADD3.X R17, R30, R17, R19, P1, !PT ;  /* 0x000000111e117210 */ /* 0x000fca0000ffe413 */
[----:B------:R-:W-:Y:S05]  /*2d50*/  @P0 BRA `(.L_x_40) ;  /* 0x0000002400a80947 */ /* 0x000fea0003800000 */
[----:B------:R-:W0:Y:S01]  /*2d60*/  LDC.64 R26, c[0x0][0x5c8] ;  /* 0x00017200ff1a7b82 */ /* 0x000e220000000a00 */
[----:B------:R-:W-:Y:S01]  /*2d70*/  IMAD.WIDE R28, R6, 0x40, R10 ;  /* 0x00000040061c7825 */ /* 0x000fe200078e020a */
[----:B------:R-:W-:Y:S01]  /*2d80*/  ULDC.64 UR6, c[0x0][0x5c0] ;  /* 0x0001700000067ab9 */ /* 0x000fe20000000a00 */
[----:B------:R-:W-:Y:S02]  /*2d90*/  BSSY B0, `(.L_x_40) ;  /* 0x0000266000007945 */ /* 0x000fe40003800000 */
[-C--:B0-----:R-:W-:Y:S02]  /*2da0*/  IMAD R6, R29, R26.reuse, RZ ;  /* 0x0000001a1d067224 */ /* 0x081fe400078e02ff */
[----:B------:R-:W-:-:S04]  /*2db0*/  IMAD.WIDE.U32 R16, R28, R26, R16 ;  /* 0x0000001a1c107225 */ /* 0x000fc800078e0010 */
[----:B------:R-:W-:Y:S01]  /*2dc0*/  IMAD R19, R28, R27, R6 ;  /* 0x0000001b1c137224 */ /* 0x000fe200078e0206 */
[----:B------:R-:W-:Y:S02]  /*2dd0*/  LEA R18, P0, R26, R16, 0x3 ;  /* 0x000000101a127211 */ /* 0x000fe400078018ff */
[----:B------:R-:W-:Y:S01]  /*2de0*/  IADD3 R16, P1, R16, UR6, RZ ;  /* 0x0000000610107c10 */ /* 0x000fe2000ff3e0ff */
[----:B------:R-:W-:Y:S01]  /*2df0*/  IMAD.IADD R19, R17, 0x1, R19 ;  /* 0x0000000111137824 */ /* 0x000fe200078e0213 */
[----:B------:R-:W-:-:S04]  /*2e00*/  IADD3 R18, P2, R18, UR6, RZ ;  /* 0x0000000612127c10 */ /* 0x000fc8000ff5e0ff */
[----:B------:R-:W-:Y:S01]  /*2e10*/  LEA.HI.X R6, R26, R19, R27, 0x3, P0 ;  /* 0x000000131a067211 */ /* 0x000fe200000f1c1b */
[----:B------:R-:W-:Y:S01]  /*2e20*/  IMAD R26, R20, -0x2, R31 ;  /* 0xfffffffe141a7824 */ /* 0x000fe200078e021f */
[----:B---3-5:R-:W-:Y:S02]  /*2e30*/  FSETP.NEU.AND P0, PT, R15, RZ, PT ;  /* 0x000000ff0f00720b */ /* 0x028fe40003f0d000 */
[----:B------:R-:W-:Y:S01]  /*2e40*/  IADD3.X R17, R19, UR7, RZ, P1, !PT ;  /* 0x0000000713117c10 */ /* 0x000fe20008ffe4ff */
[----:B------:R-:W-:Y:S01]  /*2e50*/  IMAD.IADD R26, R26, 0x1, -R33 ;  /* 0x000000011a1a7824 */ /* 0x000fe200078e0a21 */
[----:B------:R-:W-:Y:S01]  /*2e60*/  IADD3.X R19, R6, UR7, RZ, P2, !PT ;  /* 0x0000000706137c10 */ /* 0x000fe200097fe4ff */
[----:B------:R-:W-:-:S08]  /*2e70*/  IMAD.IADD R6, R21, 0x1, -R4 ;  /* 0x0000000115067824 */ /* 0x000fd000078e0a04 */
[----:B------:R-:W-:Y:S05]  /*2e80*/  @!P0 BRA `(.L_x_41) ;  /* 0x0000001c00188947 */ /* 0x000fea0003800000 */
[----:B------:R-:W-:Y:S01]  /*2e90*/  ULDC.64 UR6, c[0x0][0x5b8] ;  /* 0x00016e0000067ab9 */ /* 0x000fe20000000a00 */
[----:B------:R-:W-:Y:S01]  /*2ea0*/  ULDC.64 UR8, c[0x0][0x5a8] ;  /* 0x00016a0000087ab9 */ /* 0x000fe20000000a00 */
[----:B------:R-:W-:Y:S01]  /*2eb0*/  IMAD.WIDE.U32 R24, R5, UR6, R24 ;  /* 0x0000000605187c25 */ /* 0x000fe2000f8e0018 */
[----:B------:R-:W-:Y:S03]  /*2ec0*/  BSSY B1, `(.L_x_42) ;  /* 0x0000010000017945 */ /* 0x000fe60003800000 */
[----:B------:R-:W-:Y:S01]  /*2ed0*/  IMAD R4, R32, UR6, RZ ;  /* 0x0000000620047c24 */ /* 0x000fe2000f8e02ff */
[----:B------:R-:W-:-:S03]  /*2ee0*/  IADD3 R24, P0, R33, R24, RZ ;  /* 0x0000001821187210 */ /* 0x000fc60007f1e0ff */
[----:B------:R-:W-:Y:S01]  /*2ef0*/  IMAD R5, R5, UR7, R4 ;  /* 0x0000000705057c24 */ /* 0x000fe2000f8e0204 */
[----:B------:R-:W-:Y:S02]  /*2f00*/  ULDC.64 UR6, c[0x0][0x5b0] ;  /* 0x00016c0000067ab9 */ /* 0x000fe40000000a00 */
[----:B------:R-:W-:Y:S02]  /*2f10*/  IMAD R27, R29, UR6, RZ ;  /* 0x000000061d1b7c24 */ /* 0x000fe4000f8e02ff */
[----:B------:R-:W-:Y:S02]  /*2f20*/  IADD3.X R25, R30, R25, R5, P0, !PT ;  /* 0x000000191e197210 */ /* 0x000fe400007fe405 */
[----:B------:R-:W-:Y:S01]  /*2f30*/  ISETP.GE.AND P0, PT, R26, 0x1, PT ;  /* 0x000000011a00780c */ /* 0x000fe20003f06270 */
[C---:B------:R-:W-:Y:S02]  /*2f40*/  IMAD R27, R28.reuse, UR7, R27 ;  /* 0x000000071c1b7c24 */ /* 0x040fe4000f8e021b */
[----:B------:R-:W-:Y:S01]  /*2f50*/  IMAD.WIDE.U32 R4, R28, UR6, R24 ;  /* 0x000000061c047c25 */ /* 0x000fe2000f8e0018 */
[----:B------:R-:W-:-:S02]  /*2f60*/  ISETP.LT.OR P3, PT, R6, 0x1, !P0 ;  /* 0x000000010600780c */ /* 0x000fc40004761670 */
[----:B------:R-:W-:-:S04]  /*2f70*/  IADD3 R4, P1, R4, UR8, RZ ;  /* 0x0000000804047c10 */ /* 0x000fc8000ff3e0ff */
[--C-:B------:R-:W-:Y:S02]  /*2f80*/  IADD3.X R5, R5, UR9, R27.reuse, P1, !PT ;  /* 0x0000000905057c10 */ /* 0x100fe40008ffe41b */
[----:B------:R-:W-:-:S05]  /*2f90*/  PRMT R27, RZ, 0x7610, R27 ;  /* 0x00007610ff1b7816 */ /* 0x000fca000000001b */
[----:B------:R-:W-:Y:S05]  /*2fa0*/  @P3 BRA `(.L_x_43) ;  /* 0x0000000000043947 */ /* 0x000fea0003800000 */
[----:B------:R0:W5:Y:S02]  /*2fb0*/  LDG.E.U8 R27, desc[UR20][R4.64] ;  /* 0x00000014041b7981 */ /* 0x000164000c1e1100 */
.L_x_43:
[----:B------:R-:W-:Y:S05]  /*2fc0*/  BSYNC B1 ;  /* 0x0000000000017941 */ /* 0x000fea0003800000 */
.L_x_42:
[----:B-----5:R-:W-:Y:S01]  /*2fd0*/  LOP3.LUT R27, R27, 0xff, RZ, 0xc0, !PT ;  /* 0x000000ff1b1b7812 */ /* 0x020fe200078ec0ff */
[----:B------:R-:W-:Y:S01]  /*2fe0*/  BSSY B1, `(.L_x_44) ;  /* 0x000000c000017945 */ /* 0x000fe20003800000 */
[----:B------:R-:W-:Y:S02]  /*2ff0*/  ISETP.GE.AND P1, PT, R26, 0x2, PT ;  /* 0x000000021a00780c */ /* 0x000fe40003f26270 */
[----:B------:R-:W-:Y:S02]  /*3000*/  F2FP.F16.E4M3.UNPACK_B R27, R27 ;  /* 0x0000001bff1b723e */ /* 0x000fe400020006ff */
[----:B------:R-:W-:-:S03]  /*3010*/  ISETP.LT.OR P2, PT, R6, 0x1, !P1 ;  /* 0x000000010600780c */ /* 0x000fc60004f41670 */
[----:B------:R-:W-:Y:S01]  /*3020*/  HADD2.F32 R30, -RZ, R27.H0_H0 ;  /* 0x2000001bff1e7230 */ /* 0x000fe20000004100 */
[----:B------:R-:W-:-:S04]  /*3030*/  PRMT R27, RZ, 0x7610, R27 ;  /* 0x00007610ff1b7816 */ /* 0x000fc8000000001b */
[----:B------:R-:W-:-:S04]  /*3040*/  FMUL R30, R30, R15 ;  /* 0x0000000f1e1e7220 */ /* 0x000fc80000400000 */
[----:B--2---:R-:W-:-:S05]  /*3050*/  FFMA R30, R85, R14, R30 ;  /* 0x0000000e551e7223 */ /* 0x004fca000000001e */
[----:B------:R-:W-:-:S05]  /*3060*/  F2FP.SATFINITE.E4M3.F32.PACK_AB_MERGE_C R31, RZ, R30, RZ ;  /* 0x0000001eff1f723e */ /* 0x000fca00048070ff */
[----:B------:R1:W-:Y:S01]  /*3070*/  @!P3 STG.E.U8 desc[UR20][R16.64], R31 ;  /* 0x0000001f1000b986 */ /* 0x0003e2000c101114 */
[----:B------:R-:W-:Y:S05]  /*3080*/  @P2 BRA `(.L_x_45) ;  /* 0x0000000000042947 */ /* 0x000fea0003800000 */
[----:B------:R2:W5:Y:S02]  /*3090*/  LDG.E.U8 R27, desc[UR20][R4.64+0x1] ;  /* 0x00000114041b7981 */ /* 0x000564000c1e1100 */
.L_x_45:
[----:B------:R-:W-:Y:S05]  /*30a0*/  BSYNC B1 ;  /* 0x0000000000017941 */ /* 0x000fea0003800000 */
.L_x_44:
[----:B-----5:R-:W-:Y:S01]  /*30b0*/  LOP3.LUT R27, R27, 0xff, RZ, 0xc0, !PT ;  /* 0x000000ff1b1b7812 */ /* 0x020fe200078ec0ff */
[----:B------:R-:W-:Y:S01]  /*30c0*/  BSSY B1, `(.L_x_46) ;  /* 0x0000012000017945 */ /* 0x000fe20003800000 */
[----:B-1----:R-:W-:Y:S02]  /*30d0*/  IADD3 R31, P3, R28, 0x8, RZ ;  /* 0x000000081c1f7810 */ /* 0x002fe40007f7e0ff */
[----:B------:R-:W-:Y:S02]  /*30e0*/  F2FP.F16.E4M3.UNPACK_B R27, R27 ;  /* 0x0000001bff1b723e */ /* 0x000fe400020006ff */
[----:B------:R-:W-:Y:S01]  /*30f0*/  ISETP.LT.OR P0, PT, R6, 0x9, !P0 ;  /* 0x000000090600780c */ /* 0x000fe20004701670 */
[----:B------:R-:W-:Y:S02]  /*3100*/  IMAD.X R29, RZ, RZ, R29, P3 ;  /* 0x000000ffff1d7224 */ /* 0x000fe400018e061d */
[----:B------:R-:W-:Y:S02]  /*3110*/  HADD2.F32 R28, -RZ, R27.H0_H0 ;  /* 0x2000001bff1c7230 */ /* 0x000fe40000004100 */
[----:B------:R-:W-:-:S04]  /*3120*/  IMAD.WIDE.U32 R24, R31, UR6, R24 ;  /* 0x000000061f187c25 */ /* 0x000fc8000f8e0018 */
[----:B------:R-:W-:Y:S01]  /*3130*/  FMUL R27, R28, R15 ;  /* 0x0000000f1c1b7220 */ /* 0x000fe20000400000 */
[----:B------:R-:W-:Y:S01]  /*3140*/  IMAD R28, R29, UR6, RZ ;  /* 0x000000061d1c7c24 */ /* 0x000fe2000f8e02ff */
[----:B------:R-:W-:Y:S02]  /*3150*/  IADD3 R24, P3, R24, UR8, RZ ;  /* 0x0000000818187c10 */ /* 0x000fe4000ff7e0ff */
[----:B------:R-:W-:Y:S01]  /*3160*/  FFMA R27, R84, R14, R27 ;  /* 0x0000000e541b7223 */ /* 0x000fe2000000001b */
[----:B------:R-:W-:-:S04]  /*3170*/  IMAD R31, R31, UR7, R28 ;  /* 0x000000071f1f7c24 */ /* 0x000fc8000f8e021c */
[----:B------:R-:W-:Y:S02]  /*3180*/  F2FP.SATFINITE.E4M3.F32.PACK_AB_MERGE_C R29, RZ, R27, RZ ;  /* 0x0000001bff1d723e */ /* 0x000fe400048070ff */
[----:B------:R-:W-:Y:S02]  /*3190*/  IADD3.X R25, R25, UR9, R31, P3, !PT ;  /* 0x0000000919197c10 */ /* 0x000fe40009ffe41f */
[----:B------:R-:W-:Y:S01]  /*31a0*/  PRMT R27, RZ, 0x7610, R27 ;  /* 0x00007610ff1b7816 */ /* 0x000fe2000000001b */
[----:B------:R1:W-:Y:S01]  /*31b0*/  @!P2 STG.E.U8 desc[UR20][R16.64+0x1], R29 ;  /* 0x0000011d1000a986 */ /* 0x0003e2000c101114 */
[----:B------:R-:W-:Y:S05]  /*31c0*/  @P0 BRA `(.L_x_47) ;  /* 0x0000000000040947 */ /* 0x000fea0003800000 */
[----:B------:R3:W5:Y:S02]  /*31d0*/  LDG.E.U8 R27, desc[UR20][R24.64] ;  /* 0x00000014181b7981 */ /* 0x000764000c1e1100 */
.L_x_47:
[----:B------:R-:W-:Y:S05]  /*31e0*/  BSYNC B1 ;  /* 0x0000000000017941 */ /* 0x000fea0003800000 */
.L_x_46:
[----:B-----5:R-:W-:Y:S01]  /*31f0*/  LOP3.LUT R27, R27, 0xff, RZ, 0xc0, !PT ;  /* 0x000000ff1b1b7812 */ /* 0x020fe200078ec0ff */
[----:B------:R-:W-:Y:S01]  /*3200*/  BSSY B1, `(.L_x_48) ;  /* 0x000000b000017945 */ /* 0x000fe20003800000 */
[----:B------:R-:W-:Y:S02]  /*3210*/  ISETP.LT.OR P1, PT, R6, 0x9, !P1 ;  /* 0x000000090600780c */ /* 0x000fe40004f21670 */
[----:B------:R-:W-:-:S05]  /*3220*/  F2FP.F16.E4M3.UNPACK_B R27, R27 ;  /* 0x0000001bff1b723e */ /* 0x000fca00020006ff */
[----:B------:R-:W-:Y:S01]  /*3230*/  HADD2.F32 R28, -RZ, R27.H0_H0 ;  /* 0x2000001bff1c7230 */ /* 0x000fe20000004100 */
[----:B------:R-:W-:-:S04]  /*3240*/  PRMT R27, RZ, 0x7610, R27 ;  /* 0x00007610ff1b7816 */ /* 0x000fc8000000001b */
[----:B------:R-:W-:-:S04]  /*3250*/  FMUL R28, R28, R15 ;  /* 0x0000000f1c1c7220 */ /* 0x000fc80000400000 */
[----:B------:R-:W-:-:S05]  /*3260*/  FFMA R28, R83, R14, R28 ;  /* 0x0000000e531c7223 */ /* 0x000fca000000001c */
[----:B-1----:R-:W-:-:S05]  /*3270*/  F2FP.SATFINITE.E4M3.F32.PACK_AB_MERGE_C R29, RZ, R28, RZ ;  /* 0x0000001cff1d723e */ /* 0x002fca00048070ff */
[----:B------:R1:W-:Y:S01]  /*3280*/  @!P0 STG.E.U8 desc[UR20][R18.64], R29 ;  /* 0x0000001d12008986 */ /* 0x0003e2000c101114 */
[----:B------:R-:W-:Y:S05]  /*3290*/  @P1 BRA `(.L_x_49) ;  /* 0x0000000000041947 */ /* 0x000fea0003800000 */
[----:B------:R4:W5:Y:S02]  /*32a0*/  LDG.E.U8 R27, desc[UR20][R24.64+0x1] ;  /* 0x00000114181b7981 */ /* 0x000964000c1e1100 */
.L_x_49:
[----:B------:R-:W-:Y:S05]  /*32b0*/  BSYNC B1 ;  /* 0x0000000000017941 */ /* 0x000fea0003800000 */
.L_x_48:
[----:B-----5:R-:W-:Y:S01]  /*32c0*/  LOP3.LUT R27, R27, 0xff, RZ, 0xc0, !PT ;  /* 0x000000ff1b1b7812 */ /* 0x020fe200078ec0ff */
[----:B------:R-:W-:Y:S01]  /*32d0*/  BSSY B1, `(.L_x_50) ;  /* 0x000000c000017945 */ /* 0x000fe20003800000 */
[----:B------:R-:W-:Y:S02]  /*32e0*/  ISETP.GE.AND P0, PT, R26, 0x9, PT ;  /* 0x000000091a00780c */ /* 0x000fe40003f06270 */
[----:B------:R-:W-:Y:S02]  /*32f0*/  F2FP.F16.E4M3.UNPACK_B R27, R27 ;  /* 0x0000001bff1b723e */ /* 0x000fe400020006ff */
[----:B------:R-:W-:-:S03]  /*3300*/  ISETP.LT.OR P2, PT, R6, 0x1, !P0 ;  /* 0x000000010600780c */ /* 0x000fc60004741670 */
[----:B------:R-:W-:-:S05]  /*3310*/  HADD2.F32 R28, -RZ, R27.H0_H0 ;  /* 0x2000001bff1c7230 */ /* 0x000fca0000004100 */
[----:B------:R-:W-:-:S04]  /*3320*/  FMUL R27, R28, R15 ;  /* 0x0000000f1c1b7220 */ /* 0x000fc80000400000 */
[----:B------:R-:W-:-:S05]  /*3330*/  FFMA R27, R82, R14, R27 ;  /* 0x0000000e521b7223 */ /* 0x000fca000000001b */
[----:B-1----:R-:W-:Y:S02]  /*3340*/  F2FP.SATFINITE.E4M3.F32.PACK_AB_MERGE_C R29, RZ, R27, RZ ;  /* 0x0000001bff1d723e */ /* 0x002fe400048070ff */
[----:B------:R-:W-:-:S03]  /*3350*/  PRMT R27, RZ, 0x7610, R27 ;  /* 0x00007610ff1b7816 */ /* 0x000fc6000000001b */
[----:B------:R1:W-:Y:S01]  /*3360*/  @!P1 STG.E.U8 desc[UR20][R18.64+0x1], R29 ;  /* 0x0000011d12009986 */ /* 0x0003e2000c101114 */
[----:B------:R-:W-:Y:S05]  /*3370*/  @P2 BRA `(.L_x_51) ;  /* 0x0000000000042947 */ /* 0x000fea0003800000 */
[----:B------:R0:W5:Y:S02]  /*3380*/  LDG.E.U8 R27, desc[UR20][R4.64+0x8] ;  /* 0x00000814041b7981 */ /* 0x000164000c1e1100 */
.L_x_51:
[----:B------:R-:W-:Y:S05]  /*3390*/  BSYNC B1 ;  /* 0x0000000000017941 */ /* 0x000fea0003800000 */
.L_x_50:
        /* <DEDUP_REMOVED lines=13> */
.L_x_53:
[----:B------:R-:W-:Y:S05]  /*3470*/  BSYNC B1 ;  /* 0x0000000000017941 */ /* 0x000fea0003800000 */
.L_x_52:
[----:B-----5:R-:W-:Y:S01]  /*3480*/  LOP3.LUT R27, R27, 0xff, RZ, 0xc0, !PT ;  /* 0x000000ff1b1b7812 */ /* 0x020fe200078ec0ff */
[----:B------:R-:W-:Y:S01]  /*3490*/  BSSY B1, `(.L_x_54) ;  /* 0x000000b000017945 */ /* 0x000fe20003800000 */
[----:B------:R-:W-:Y:S02]  /*34a0*/  ISETP.LT.OR P0, PT, R6, 0x9, !P0 ;  /* 0x000000090600780c */ /* 0x000fe40004701670 */
[----:B------:R-:W-:-:S05]  /*34b0*/  F2FP.F16.E4M3.UNPACK_B R27, R27 ;  /* 0x0000001bff1b723e */ /* 0x000fca00020006ff */
        /* <DEDUP_REMOVED lines=8> */
.L_x_55:
[----:B------:R-:W-:Y:S05]  /*3540*/  BSYNC B1 ;  /* 0x0000000000017941 */ /* 0x000fea0003800000 */
.L_x_54:
        /* <DEDUP_REMOVED lines=12> */
.L_x_57:
[----:B------:R-:W-:Y:S05]  /*3610*/  BSYNC B1 ;  /* 0x0000000000017941 */ /* 0x000fea0003800000 */
.L_x_56:
        /* <DEDUP_REMOVED lines=13> */
.L_x_59:
[----:B------:R-:W-:Y:S05]  /*36f0*/  BSYNC B1 ;  /* 0x0000000000017941 */ /* 0x000fea0003800000 */
.L_x_58:
        /* <DEDUP_REMOVED lines=13> */
.L_x_61:
[----:B------:R-:W-:Y:S05]  /*37d0*/  BSYNC B1 ;  /* 0x0000000000017941 */ /* 0x000fea0003800000 */
.L_x_60:
        /* <DEDUP_REMOVED lines=12> */
.L_x_63:
[----:B------:R-:W-:Y:S05]  /*38a0*/  BSYNC B1 ;  /* 0x0000000000017941 */ /* 0x000fea0003800000 */
.L_x_62:
        /* <DEDUP_REMOVED lines=12> */
.L_x_65:
[----:B------:R-:W-:Y:S05]  /*3970*/  BSYNC B1 ;  /* 0x0000000000017941 */ /* 0x000fea0003800000 */
.L_x_64:
        /* <DEDUP_REMOVED lines=13> */
.L_x_67:
[----:B------:R-:W-:Y:S05]  /*3a50*/  BSYNC B1 ;  /* 0x0000000000017941 */ /* 0x000fea0003800000 */
.L_x_66:
        /* <DEDUP_REMOVED lines=13> */
.L_x_69:
[----:B------:R-:W-:Y:S05]  /*3b30*/  BSYNC B1 ;  /* 0x0000000000017941 */ /* 0x000fea0003800000 */
.L_x_68:
        /* <DEDUP_REMOVED lines=12> */
.L_x_71:
[----:B------:R-:W-:Y:S05]  /*3c00*/  BSYNC B1 ;  /* 0x0000000000017941 */ /* 0x000fea0003800000 */
.L_x_70:
        /* <DEDUP_REMOVED lines=12> */
.L_x_73:
[----:B------:R-:W-:Y:S05]  /*3cd0*/  BSYNC B1 ;  /* 0x0000000000017941 */ /* 0x000fea0003800000 */
.L_x_72:
        /* <DEDUP_REMOVED lines=13> */
.L_x_75:
[----:B------:R-:W-:Y:S05]  /*3db0*/  BSYNC B1 ;  /* 0x0000000000017941 */ /* 0x000fea0003800000 */
.L_x_74:
        /* <DEDUP_REMOVED lines=13> */
.L_x_77:
[----:B------:R-:W-:Y:S05]  /*3e90*/  BSYNC B1 ;  /* 0x0000000000017941 */ /* 0x000fea0003800000 */
.L_x_76:
        /* <DEDUP_REMOVED lines=12> */
.L_x_79:
[----:B------:R-:W-:Y:S05]  /*3f60*/  BSYNC B1 ;  /* 0x0000000000017941 */ /* 0x000fea0003800000 */
.L_x_78:
        /* <DEDUP_REMOVED lines=12> */
.L_x_81:
[----:B------:R-:W-:Y:S05]  /*4030*/  BSYNC B1 ;  /* 0x0000000000017941 */ /* 0x000fea0003800000 */
.L_x_80:
        /* <DEDUP_REMOVED lines=13> */
.L_x_83:
[----:B------:R-:W-:Y:S05]  /*4110*/  BSYNC B1 ;  /* 0x0000000000017941 */ /* 0x000fea0003800000 */
.L_x_82:
        /* <DEDUP_REMOVED lines=13> */
.L_x_85:
[----:B------:R-:W-:Y:S05]  /*41f0*/  BSYNC B1 ;  /* 0x0000000000017941 */ /* 0x000fea0003800000 */
.L_x_84:
        /* <DEDUP_REMOVED lines=12> */
.L_x_87:
[----:B------:R-:W-:Y:S05]  /*42c0*/  BSYNC B1 ;  /* 0x0000000000017941 */ /* 0x000fea0003800000 */
.L_x_86:
        /* <DEDUP_REMOVED lines=12> */
.L_x_89:
[----:B------:R-:W-:Y:S05]  /*4390*/  BSYNC B1 ;  /* 0x0000000000017941 */ /* 0x000fea0003800000 */
.L_x_88:
        /* <DEDUP_REMOVED lines=13> */
.L_x_91:
[----:B------:R-:W-:Y:S05]  /*4470*/  BSYNC B1 ;  /* 0x0000000000017941 */ /* 0x000fea0003800000 */
.L_x_90:
        /* <DEDUP_REMOVED lines=13> */
.L_x_93:
[----:B------:R-:W-:Y:S05]  /*4550*/  BSYNC B1 ;  /* 0x0000000000017941 */ /* 0x000fea0003800000 */
.L_x_92:
        /* <DEDUP_REMOVED lines=12> */
.L_x_95:
[----:B------:R-:W-:Y:S05]  /*4620*/  BSYNC B1 ;  /* 0x0000000000017941 */ /* 0x000fea0003800000 */
.L_x_94:
        /* <DEDUP_REMOVED lines=12> */
.L_x_97:
[----:B------:R-:W-:Y:S05]  /*46f0*/  BSYNC B1 ;  /* 0x0000000000017941 */ /* 0x000fea0003800000 */
.L_x_96:
        /* <DEDUP_REMOVED lines=13> */
.L_x_99:
[----:B------:R-:W-:Y:S05]  /*47d0*/  BSYNC B1 ;  /* 0x0000000000017941 */ /* 0x000fea0003800000 */
.L_x_98:
[----:B-----5:R-:W-:Y:S01]  /*47e0*/  LOP3.LUT R27, R27, 0xff, RZ, 0xc0, !PT ;  /* 0x000000ff1b1b7812 */ /* 0x020fe200078ec0ff */
[----:B------:R-:W-:Y:S01]  /*47f0*/  BSSY B1, `(.L_x_100) ;  /* 0x000000c000017945 */ /* 0x000fe20003800000 */
[----:B------:R-:W-:Y:S02]  /*4800*/  ISETP.GE.AND P1, PT, R26, 0x3a, PT ;  /* 0x0000003a1a00780c */ /* 0x000fe40003f26270 */
[----:B------:R-:W-:Y:S02]  /*4810*/  F2FP.F16.E4M3.UNPACK_B R27, R27 ;  /* 0x0000001bff1b723e */ /* 0x000fe400020006ff */
[----:B------:R-:W-:Y:S02]  /*4820*/  ISETP.LT.OR P3, PT, R6, 0x1, !P1 ;  /* 0x000000010600780c */ /* 0x000fe40004f61670 */
[----:B------:R-:W-:Y:S01]  /*4830*/  PRMT R26, RZ, 0x7610, R26 ;  /* 0x00007610ff1a7816 */ /* 0x000fe2000000001a */
[----:B------:R-:W-:-:S05]  /*4840*/  HADD2.F32 R28, -RZ, R27.H0_H0 ;  /* 0x2000001bff1c7230 */ /* 0x000fca0000004100 */
[----:B------:R-:W-:-:S04]  /*4850*/  FMUL R28, R28, R15 ;  /* 0x0000000f1c1c7220 */ /* 0x000fc80000400000 */
[----:B------:R-:W-:-:S05]  /*4860*/  FFMA R28, R57, R14, R28 ;  /* 0x0000000e391c7223 */ /* 0x000fca000000001c */
[----:B------:R-:W-:-:S05]  /*4870*/  F2FP.SATFINITE.E4M3.F32.PACK_AB_MERGE_C R27, RZ, R28, RZ ;  /* 0x0000001cff1b723e */ /* 0x000fca00048070ff */
[----:B------:R0:W-:Y:S01]  /*4880*/  @!P2 STG.E.U8 desc[UR20][R16.64+0x38], R27 ;  /* 0x0000381b1000a986 */ /* 0x0001e2000c101114 */
[----:B------:R-:W-:Y:S05]  /*4890*/  @P3 BRA `(.L_x_101) ;  /* 0x0000000000043947 */ /* 0x000fea0003800000 */
[----:B------:R0:W5:Y:S02]  /*48a0*/  LDG.E.U8 R26, desc[UR20][R4.64+0x39] ;  /* 0x00003914041a7981 */ /* 0x000164000c1e1100 */
.L_x_101:
[----:B------:R-:W-:Y:S05]  /*48b0*/  BSYNC B1 ;  /* 0x0000000000017941 */ /* 0x000fea0003800000 */
.L_x_100:
[----:B-----5:R-:W-:Y:S01]  /*48c0*/  LOP3.LUT R26, R26, 0xff, RZ, 0xc0, !PT ;  /* 0x000000ff1a1a7812 */ /* 0x020fe200078ec0ff */
[----:B------:R-:W-:Y:S01]  /*48d0*/  BSSY B1, `(.L_x_102) ;  /* 0x000000b000017945 */ /* 0x000fe20003800000 */
[----:B------:R-:W-:Y:S02]  /*48e0*/  ISETP.LT.OR P0, PT, R6, 0x9, !P0 ;  /* 0x000000090600780c */ /* 0x000fe40004701670 */
[----:B------:R-:W-:Y:S02]  /*48f0*/  F2FP.F16.E4M3.UNPACK_B R26, R26 ;  /* 0x0000001aff1a723e */ /* 0x000fe400020006ff */
[----:B0-2---:R-:W-:-:S03]  /*4900*/  PRMT R4, RZ, 0x7610, R4 ;  /* 0x00007610ff047816 */ /* 0x005fc60000000004 */
[----:B------:R-:W-:-:S05]  /*4910*/  HADD2.F32 R26, -RZ, R26.H0_H0 ;  /* 0x2000001aff1a7230 */ /* 0x000fca0000004100 */
[----:B------:R-:W-:-:S04]  /*4920*/  FMUL R5, R26, R15 ;  /* 0x0000000f1a057220 */ /* 0x000fc80000400000 */
[----:B------:R-:W-:-:S05]  /*4930*/  FFMA R5, R56, R14, R5 ;  /* 0x0000000e38057223 */ /* 0x000fca0000000005 */
[----:B------:R-:W-:-:S05]  /*4940*/  F2FP.SATFINITE.E4M3.F32.PACK_AB_MERGE_C R5, RZ, R5, RZ ;  /* 0x00000005ff05723e */ /* 0x000fca00048070ff */
[----:B------:R0:W-:Y:S01]  /*4950*/  @!P3 STG.E.U8 desc[UR20][R16.64+0x39], R5 ;  /* 0x000039051000b986 */ /* 0x0001e2000c101114 */
[----:B------:R-:W-:Y:S05]  /*4960*/  @P0 BRA `(.L_x_103) ;  /* 0x0000000000040947 */ /* 0x000fea0003800000 */
[----:B------:R2:W5:Y:S02]  /*4970*/  LDG.E.U8 R4, desc[UR20][R24.64+0x38] ;  /* 0x0000381418047981 */ /* 0x000564000c1e1100 */
.L_x_103:
[----:B------:R-:W-:Y:S05]  /*4980*/  BSYNC B1 ;  /* 0x0000000000017941 */ /* 0x000fea0003800000 */
.L_x_102:
[----:B-----5:R-:W-:Y:S01]  /*4990*/  LOP3.LUT R4, R4, 0xff, RZ, 0xc0, !PT ;  /* 0x000000ff04047812 */ /* 0x020fe200078ec0ff */
[----:B------:R-:W-:Y:S01]  /*49a0*/  BSSY B1, `(.L_x_104) ;  /* 0x000000b000017945 */ /* 0x000fe20003800000 */
[----:B------:R-:W-:Y:S02]  /*49b0*/  ISETP.LT.OR P1, PT, R6, 0x9, !P1 ;  /* 0x000000090600780c */ /* 0x000fe40004f21670 */
[----:B------:R-:W-:-:S05]  /*49c0*/  F2FP.F16.E4M3.UNPACK_B R4, R4 ;  /* 0x00000004ff04723e */ /* 0x000fca00020006ff */
[----:B------:R-:W-:-:S05]  /*49d0*/  HADD2.F32 R4, -RZ, R4.H0_H0 ;  /* 0x20000004ff047230 */ /* 0x000fca0000004100 */
[----:B------:R-:W-:-:S04]  /*49e0*/  FMUL R4, R4, R15 ;  /* 0x0000000f04047220 */ /* 0x000fc80000400000 */
[----:B------:R-:W-:-:S05]  /*49f0*/  FFMA R4, R23, R14, R4 ;  /* 0x0000000e17047223 */ /* 0x000fca0000000004 */
[----:B0-----:R-:W-:Y:S02]  /*4a00*/  F2FP.SATFINITE.E4M3.F32.PACK_AB_MERGE_C R5, RZ, R4, RZ ;  /* 0x00000004ff05723e */ /* 0x001fe400048070ff */
[----:B------:R-:W-:-:S03]  /*4a10*/  PRMT R4, RZ, 0x7610, R4 ;  /* 0x00007610ff047816 */ /* 0x000fc60000000004 */
[----:B------:R0:W-:Y:S01]  /*4a20*/  @!P0 STG.E.U8 desc[UR20][R18.64+0x38], R5 ;  /* 0x0000380512008986 */ /* 0x0001e2000c101114 */
[----:B------:R-:W-:Y:S05]  /*4a30*/  @P1 BRA `(.L_x_105) ;  /* 0x0000000000041947 */ /* 0x000fea0003800000 */
[----:B------:R0:W5:Y:S02]  /*4a40*/  LDG.E.U8 R4, desc[UR20][R24.64+0x39] ;  /* 0x0000391418047981 */ /* 0x000164000c1e1100 */
.L_x_105:
[----:B------:R-:W-:Y:S05]  /*4a50*/  BSYNC B1 ;  /* 0x0000000000017941 */ /* 0x000fea0003800000 */
.L_x_104:
[----:B------:R-:W-:Y:S05]  /*4a60*/  @P1 BRA `(.L_x_106) ;  /* 0x0000000800601947 */ /* 0x000fea0003800000 */
[----:B-----5:R-:W-:-:S04]  /*4a70*/  LOP3.LUT R4, R4, 0xff, RZ, 0xc0, !PT ;  /* 0x000000ff04047812 */ /* 0x020fc800078ec0ff */
[----:B------:R-:W-:-:S05]  /*4a80*/  F2FP.F16.E4M3.UNPACK_B R4, R4 ;  /* 0x00000004ff04723e */ /* 0x000fca00020006ff */
[----:B------:R-:W-:-:S05]  /*4a90*/  HADD2.F32 R4, -RZ, R4.H0_H0 ;  /* 0x20000004ff047230 */ /* 0x000fca0000004100 */
[----:B0-----:R-:W-:-:S04]  /*4aa0*/  FMUL R5, R4, R15 ;  /* 0x0000000f04057220 */ /* 0x001fc80000400000 */
[----:B------:R-:W-:-:S05]  /*4ab0*/  FFMA R5, R22, R14, R5 ;  /* 0x0000000e16057223 */ /* 0x000fca0000000005 */
[----:B------:R-:W-:-:S05]  /*4ac0*/  F2FP.SATFINITE.E4M3.F32.PACK_AB_MERGE_C R5, RZ, R5, RZ ;  /* 0x00000005ff05723e */ /* 0x000fca00048070ff */
[----:B------:R0:W-:Y:S01]  /*4ad0*/  STG.E.U8 desc[UR20][R18.64+0x39], R5 ;  /* 0x0000390512007986 */ /* 0x0001e2000c101114 */
[----:B------:R-:W-:Y:S05]  /*4ae0*/  BRA `(.L_x_106) ;  /* 0x0000000800407947 */ /* 0x000fea0003800000 */
.L_x_41:
[C---:B------:R-:W-:Y:S01]  /*4af0*/  ISETP.GE.AND P3, PT, R26.reuse, 0x1, PT ;  /* 0x000000011a00780c */ /* 0x040fe20003f66270 */
[-C--:B--2---:R-:W-:Y:S01]  /*4b00*/  FMUL R85, R85, R14.reuse ;  /* 0x0000000e55557220 */ /* 0x084fe20000400000 */
[----:B------:R-:W-:Y:S01]  /*4b10*/  ISETP.GE.AND P0, PT, R26, 0x2, PT ;  /* 0x000000021a00780c */ /* 0x000fe20003f06270 */
[-C--:B------:R-:W-:Y:S01]  /*4b20*/  FMUL R84, R84, R14.reuse ;  /* 0x0000000e54547220 */ /* 0x080fe20000400000 */
[C---:B------:R-:W-:Y:S01]  /*4b30*/  ISETP.LT.OR P1, PT, R6.reuse, 0x1, !P3 ;  /* 0x000000010600780c */ /* 0x040fe20005f21670 */
[-C--:B------:R-:W-:Y:S01]  /*4b40*/  FMUL R83, R83, R14.reuse ;  /* 0x0000000e53537220 */ /* 0x080fe20000400000 */
[----:B------:R-:W-:Y:S01]  /*4b50*/  ISETP.LT.OR P2, PT, R6, 0x1, !P0 ;  /* 0x000000010600780c */ /* 0x000fe20004741670 */
[-C--:B------:R-:W-:Y:S01]  /*4b60*/  FMUL R82, R82, R14.reuse ;  /* 0x0000000e52527220 */ /* 0x080fe20000400000 */
[----:B------:R-:W-:Y:S01]  /*4b70*/  ISETP.LT.OR P3, PT, R6, 0x9, !P3 ;  /* 0x000000090600780c */ /* 0x000fe20005f61670 */
[-C--:B------:R-:W-:Y:S01]  /*4b80*/  FMUL R81, R81, R14.reuse ;  /* 0x0000000e51517220 */ /* 0x080fe20000400000 */
[----:B------:R-:W-:Y:S01]  /*4b90*/  F2FP.SATFINITE.E4M3.F32.PACK_AB_MERGE_C R85, RZ, R85, RZ ;  /* 0x00000055ff55723e */ /* 0x000fe200048070ff */
[----:B------:R-:W-:Y:S01]  /*4ba0*/  FMUL R80, R80, R14 ;  /* 0x0000000e50507220 */ /* 0x000fe20000400000 */
[----:B------:R-:W-:Y:S01]  /*4bb0*/  F2FP.SATFINITE.E4M3.F32.PACK_AB_MERGE_C R5, RZ, R84, RZ ;  /* 0x00000054ff05723e */ /* 0x000fe200048070ff */
[-C--:B------:R-:W-:Y:S01]  /*4bc0*/  FMUL R79, R79, R14.reuse ;  /* 0x0000000e4f4f7220 */ /* 0x080fe20000400000 */
[----:B------:R-:W-:Y:S01]  /*4bd0*/  F2FP.SATFINITE.E4M3.F32.PACK_AB_MERGE_C R83, RZ, R83, RZ ;  /* 0x00000053ff53723e */ /* 0x000fe200048070ff */
[-C--:B------:R-:W-:Y:S01]  /*4be0*/  FMUL R78, R78, R14.reuse ;  /* 0x0000000e4e4e7220 */ /* 0x080fe20000400000 */
[----:B------:R-:W-:Y:S01]  /*4bf0*/  ISETP.LT.OR P0, PT, R6, 0x9, !P0 ;  /* 0x000000090600780c */ /* 0x000fe20004701670 */
[----:B------:R-:W-:Y:S01]  /*4c00*/  @!P1 STG.E.U8 desc[UR20][R16.64], R85 ;  /* 0x0000005510009986 */ /* 0x000fe2000c101114 */
[C---:B------:R-:W-:Y:S01]  /*4c10*/  ISETP.GE.AND P1, PT, R26.reuse, 0x9, PT ;  /* 0x000000091a00780c */ /* 0x040fe20003f26270 */
[-C--:B------:R-:W-:Y:S01]  /*4c20*/  FMUL R77, R77, R14.reuse ;  /* 0x0000000e4d4d7220 */ /* 0x080fe20000400000 */
[----:B------:R-:W-:Y:S01]  /*4c30*/  F2FP.SATFINITE.E4M3.F32.PACK_AB_MERGE_C R81, RZ, R81, RZ ;  /* 0x00000051ff51723e */ /* 0x000fe200048070ff */
[----:B------:R0:W-:Y:S01]  /*4c40*/  @!P2 STG.E.U8 desc[UR20][R16.64+0x1], R5 ;  /* 0x000001051000a986 */ /* 0x0001e2000c101114 */
[----:B------:R-:W-:Y:S01]  /*4c50*/  ISETP.GE.AND P2, PT, R26, 0xa, PT ;  /* 0x0000000a1a00780c */ /* 0x000fe20003f46270 */
[----:B------:R-:W-:Y:S01]  /*4c60*/  FMUL R76, R76, R14 ;  /* 0x0000000e4c4c7220 */ /* 0x000fe20000400000 */
[----:B------:R-:W-:Y:S01]  /*4c70*/  F2FP.SATFINITE.E4M3.F32.PACK_AB_MERGE_C R25, RZ, R80, RZ ;  /* 0x00000050ff19723e */ /* 0x000fe200048070ff */
[----:B------:R-:W-:Y:S01]  /*4c80*/  @!P3 STG.E.U8 desc[UR20][R18.64], R83 ;  /* 0x000000531200b986 */ /* 0x000fe2000c101114 */
[----:B------:R-:W-:Y:S01]  /*4c90*/  ISETP.LT.OR P3, PT, R6, 0x1, !P1 ;  /* 0x000000010600780c */ /* 0x000fe20004f61670 */
[-C--:B------:R-:W-:Y:S01]  /*4ca0*/  FMUL R74, R74, R14.reuse ;  /* 0x0000000e4a4a7220 */ /* 0x080fe20000400000 */
[C---:B------:R-:W-:Y:S01]  /*4cb0*/  ISETP.LT.OR P5, PT, R6.reuse, 0x1, !P2 ;  /* 0x000000010600780c */ /* 0x040fe200057a1670 */
[-C--:B------:R-:W-:Y:S01]  /*4cc0*/  FMUL R75, R75, R14.reuse ;  /* 0x0000000e4b4b7220 */ /* 0x080fe20000400000 */
[----:B------:R-:W-:Y:S01]  /*4cd0*/  ISETP.LT.OR P1, PT, R6, 0x9, !P1 ;  /* 0x000000090600780c */ /* 0x000fe20004f21670 */
[-C--:B------:R-:W-:Y:S01]  /*4ce0*/  FMUL R73, R73, R14.reuse ;  /* 0x0000000e49497220 */ /* 0x080fe20000400000 */
[----:B------:R-:W-:Y:S01]  /*4cf0*/  F2FP.SATFINITE.E4M3.F32.PACK_AB_MERGE_C R79, RZ, R79, RZ ;  /* 0x0000004fff4f723e */ /* 0x000fe200048070ff */
[----:B------:R-:W-:Y:S01]  /*4d00*/  FMUL R72, R72, R14 ;  /* 0x0000000e48487220 */ /* 0x000fe20000400000 */
[----:B0-----:R-:W-:Y:S01]  /*4d10*/  F2FP.SATFINITE.E4M3.F32.PACK_AB_MERGE_C R5, RZ, R82, RZ ;  /* 0x00000052ff05723e */ /* 0x001fe200048070ff */
[-C--:B------:R-:W-:Y:S01]  /*4d20*/  FMUL R70, R70, R14.reuse ;  /* 0x0000000e46467220 */ /* 0x080fe20000400000 */
[----:B------:R-:W-:Y:S01]  /*4d30*/  ISETP.LT.OR P2, PT, R6, 0x9, !P2 ;  /* 0x000000090600780c */ /* 0x000fe20005741670 */
[----:B------:R-:W-:Y:S01]  /*4d40*/  FMUL R71, R71, R14 ;  /* 0x0000000e47477220 */ /* 0x000fe20000400000 */
[----:B------:R-:W-:Y:S01]  /*4d50*/  F2FP.SATFINITE.E4M3.F32.PACK_AB_MERGE_C R27, RZ, R78, RZ ;  /* 0x0000004eff1b723e */ /* 0x000fe200048070ff */
[----:B------:R0:W-:Y:S01]  /*4d60*/  @!P0 STG.E.U8 desc[UR20][R18.64+0x1], R5 ;  /* 0x0000010512008986 */ /* 0x0001e2000c101114 */
[C---:B------:R-:W-:Y:S01]  /*4d70*/  ISETP.GE.AND P0, PT, R26.reuse, 0x11, PT ;  /* 0x000000111a00780c */ /* 0x040fe20003f06270 */
[-C--:B------:R-:W-:Y:S01]  /*4d80*/  FMUL R69, R69, R14.reuse ;  /* 0x0000000e45457220 */ /* 0x080fe20000400000 */
[----:B------:R-:W-:Y:S01]  /*4d90*/  F2FP.SATFINITE.E4M3.F32.PACK_AB_MERGE_C R77, RZ, R77, RZ ;  /* 0x0000004dff4d723e */ /* 0x000fe200048070ff */
[----:B------:R-:W-:Y:S01]  /*4da0*/  @!P3 STG.E.U8 desc[UR20][R16.64+0x8], R81 ;  /* 0x000008511000b986 */ /* 0x000fe2000c101114 */
[----:B------:R-:W-:Y:S01]  /*4db0*/  ISETP.GE.AND P3, PT, R26, 0x12, PT ;  /* 0x000000121a00780c */ /* 0x000fe20003f66270 */
[-C--:B------:R-:W-:Y:S01]  /*4dc0*/  FMUL R68, R68, R14.reuse ;  /* 0x0000000e44447220 */ /* 0x080fe20000400000 */
[----:B------:R-:W-:Y:S01]  /*4dd0*/  F2FP.SATFINITE.E4M3.F32.PACK_AB_MERGE_C R75, RZ, R75, RZ ;  /* 0x0000004bff4b723e */ /* 0x000fe200048070ff */
[----:B------:R1:W-:Y:S01]  /*4de0*/  @!P5 STG.E.U8 desc[UR20][R16.64+0x9], R25 ;  /* 0x000009191000d986 */ /* 0x0003e2000c101114 */
[C---:B------:R-:W-:Y:S01]  /*4df0*/  ISETP.LT.OR P5, PT, R6.reuse, 0x1, !P3 ;  /* 0x000000010600780c */ /* 0x040fe20005fa1670 */
[-C--:B------:R-:W-:Y:S01]  /*4e00*/  FMUL R67, R67, R14.reuse ;  /* 0x0000000e43437220 */ /* 0x080fe20000400000 */
[C---:B------:R-:W-:Y:S01]  /*4e10*/  ISETP.LT.OR P3, PT, R6.reuse, 0x9, !P3 ;  /* 0x000000090600780c */ /* 0x040fe20005f61670 */
[----:B------:R-:W-:Y:S01]  /*4e20*/  @!P1 STG.E.U8 desc[UR20][R18.64+0x8], R79 ;  /* 0x0000084f12009986 */ /* 0x000fe2000c101114 */
[----:B------:R-:W-:Y:S01]  /*4e30*/  ISETP.LT.OR P1, PT, R6, 0x1, !P0 ;  /* 0x000000010600780c */ /* 0x000fe20004721670 */
[----:B------:R-:W-:Y:S01]  /*4e40*/  FMUL R66, R66, R14 ;  /* 0x0000000e42427220 */ /* 0x000fe20000400000 */
[----:B0-----:R-:W-:Y:S01]  /*4e50*/  F2FP.SATFINITE.E4M3.F32.PACK_AB_MERGE_C R5, RZ, R76, RZ ;  /* 0x0000004cff05723e */ /* 0x001fe200048070ff */
[----:B------:R-:W-:Y:S01]  /*4e60*/  @!P2 STG.E.U8 desc[UR20][R18.64+0x9], R27 ;  /* 0x0000091b1200a986 */ /* 0x000fe2000c101114 */
[----:B------:R-:W-:Y:S01]  /*4e70*/  ISETP.GE.AND P2, PT, R26, 0x19, PT ;  /* 0x000000191a00780c */ /* 0x000fe20003f46270 */
[-C--:B------:R-:W-:Y:S01]  /*4e80*/  FMUL R65, R65, R14.reuse ;  /* 0x0000000e41417220 */ /* 0x080fe20000400000 */
[----:B------:R-:W-:Y:S01]  /*4e90*/  ISETP.LT.OR P0, PT, R6, 0x9, !P0 ;  /* 0x000000090600780c */ /* 0x000fe20004701670 */
[----:B------:R-:W-:Y:S01]  /*4ea0*/  FMUL R64, R64, R14 ;  /* 0x0000000e40407220 */ /* 0x000fe20000400000 */
[----:B------:R-:W-:Y:S01]  /*4eb0*/  ISETP.LT.OR P6, PT, R6, 0x1, !P2 ;  /* 0x000000010600780c */ /* 0x000fe200057c1670 */
[----:B------:R0:W-:Y:S01]  /*4ec0*/  @!P5 STG.E.U8 desc[UR20][R16.64+0x11], R5 ;  /* 0x000011051000d986 */ /* 0x0001e2000c101114 */
[----:B-1----:R-:W-:Y:S01]  /*4ed0*/  F2FP.SATFINITE.E4M3.F32.PACK_AB_MERGE_C R25, RZ, R74, RZ ;  /* 0x0000004aff19723e */ /* 0x002fe200048070ff */
[-C--:B------:R-:W-:Y:S01]  /*4ee0*/  FMUL R62, R62, R14.reuse ;  /* 0x0000000e3e3e7220 */ /* 0x080fe20000400000 */
[----:B------:R-:W-:Y:S01]  /*4ef0*/  F2FP.SATFINITE.E4M3.F32.PACK_AB_MERGE_C R73, RZ, R73, RZ ;  /* 0x00000049ff49723e */ /* 0x000fe200048070ff */
[----:B------:R-:W-:Y:S01]  /*4f00*/  @!P1 STG.E.U8 desc[UR20][R16.64+0x10], R77 ;  /* 0x0000104d10009986 */ /* 0x000fe2000c101114 */
[----:B------:R-:W-:Y:S01]  /*4f10*/  ISETP.GE.AND P1, PT, R26, 0x1a, PT ;  /* 0x0000001a1a00780c */ /* 0x000fe20003f26270 */
[-C--:B------:R-:W-:Y:S01]  /*4f20*/  FMUL R63, R63, R14.reuse ;  /* 0x0000000e3f3f7220 */ /* 0x080fe20000400000 */
[C---:B------:R-:W-:Y:S01]  /*4f30*/  ISETP.LT.OR P2, PT, R6.reuse, 0x9, !P2 ;  /* 0x000000090600780c */ /* 0x040fe20005741670 */
[----:B------:R1:W-:Y:S01]  /*4f40*/  @!P3 STG.E.U8 desc[UR20][R18.64+0x11], R25 ;  /* 0x000011191200b986 */ /* 0x0003e2000c101114 */
[C---:B------:R-:W-:Y:S01]  /*4f50*/  ISETP.LT.OR P5, PT, R6.reuse, 0x1, !P1 ;  /* 0x000000010600780c */ /* 0x040fe20004fa1670 */
[----:B------:R-:W-:Y:S01]  /*4f60*/  FMUL R61, R61, R14 ;  /* 0x0000000e3d3d7220 */ /* 0x000fe20000400000 */
[----:B------:R-:W-:Y:S01]  /*4f70*/  ISETP.LT.OR P3, PT, R6, 0x9, !P1 ;  /* 0x000000090600780c */ /* 0x000fe20004f61670 */
[----:B------:R-:W-:Y:S01]  /*4f80*/  @!P0 STG.E.U8 desc[UR20][R18.64+0x10], R75 ;  /* 0x0000104b12008986 */ /* 0x000fe2000c101114 */
[----:B0-----:R-:W-:Y:S01]  /*4f90*/  F2FP.SATFINITE.E4M3.F32.PACK_AB_MERGE_C R5, RZ, R72, RZ ;  /* 0x00000048ff05723e */ /* 0x001fe200048070ff */
[-C--:B------:R-:W-:Y:S01]  /*4fa0*/  FMUL R60, R60, R14.reuse ;  /* 0x0000000e3c3c7220 */ /* 0x080fe20000400000 */
[C---:B------:R-:W-:Y:S01]  /*4fb0*/  ISETP.GE.AND P0, PT, R26.reuse, 0x21, PT ;  /* 0x000000211a00780c */ /* 0x040fe20003f06270 */
[----:B------:R-:W-:Y:S01]  /*4fc0*/  @!P6 STG.E.U8 desc[UR20][R16.64+0x18], R73 ;  /* 0x000018491000e986 */ /* 0x000fe2000c101114 */
[----:B------:R-:W-:Y:S01]  /*4fd0*/  ISETP.GE.AND P1, PT, R26, 0x22, PT ;  /* 0x000000221a00780c */ /* 0x000fe20003f26270 */
[-C--:B------:R-:W-:Y:S01]  /*4fe0*/  FMUL R59, R59, R14.reuse ;  /* 0x0000000e3b3b7220 */ /* 0x080fe20000400000 */
[----:B------:R-:W-:Y:S01]  /*4ff0*/  ISETP.LT.OR P6, PT, R6, 0x1, !P0 ;  /* 0x000000010600780c */ /* 0x000fe200047c1670 */
[----:B------:R-:W-:Y:S01]  /*5000*/  FMUL R58, R58, R14 ;  /* 0x0000000e3a3a7220 */ /* 0x000fe20000400000 */
[----:B-1----:R-:W-:Y:S01]  /*5010*/  F2FP.SATFINITE.E4M3.F32.PACK_AB_MERGE_C R25, RZ, R70, RZ ;  /* 0x00000046ff19723e */ /* 0x002fe200048070ff */
[----:B------:R0:W-:Y:S01]  /*5020*/  @!P5 STG.E.U8 desc[UR20][R16.64+0x19], R5 ;  /* 0x000019051000d986 */ /* 0x0001e2000c101114 */
[----:B------:R-:W-:Y:S01]  /*5030*/  ISETP.LT.OR P5, PT, R6, 0x1, !P1 ;  /* 0x000000010600780c */ /* 0x000fe20004fa1670 */
[-C--:B------:R-:W-:Y:S01]  /*5040*/  FMUL R57, R57, R14.reuse ;  /* 0x0000000e39397220 */ /* 0x080fe20000400000 */
[----:B------:R-:W-:Y:S01]  /*5050*/  F2FP.SATFINITE.E4M3.F32.PACK_AB_MERGE_C R71, RZ, R71, RZ ;  /* 0x00000047ff47723e */ /* 0x000fe200048070ff */
[----:B------:R1:W-:Y:S01]  /*5060*/  @!P3 STG.E.U8 desc[UR20][R18.64+0x19], R25 ;  /* 0x000019191200b986 */ /* 0x0003e2000c101114 */
[----:B------:R-:W-:Y:S01]  /*5070*/  F2FP.SATFINITE.E4M3.F32.PACK_AB_MERGE_C R69, RZ, R69, RZ ;  /* 0x00000045ff45723e */ /* 0x000fe200048070ff */
[----:B------:R-:W-:Y:S01]  /*5080*/  FMUL R56, R56, R14 ;  /* 0x0000000e38387220 */ /* 0x000fe20000400000 */
[----:B------:R-:W-:Y:S01]  /*5090*/  F2FP.SATFINITE.E4M3.F32.PACK_AB_MERGE_C R27, RZ, R68, RZ ;  /* 0x00000044ff1b723e */ /* 0x000fe200048070ff */
[----:B------:R-:W-:Y:S01]  /*50a0*/  @!P2 STG.E.U8 desc[UR20][R18.64+0x18], R71 ;  /* 0x000018471200a986 */ /* 0x000fe2000c101114 */
[----:B------:R-:W-:Y:S01]  /*50b0*/  ISETP.LT.OR P3, PT, R6, 0x9, !P1 ;  /* 0x000000090600780c */ /* 0x000fe20004f61670 */
[-C--:B------:R-:W-:Y:S01]  /*50c0*/  FMUL R23, R23, R14.reuse ;  /* 0x0000000e17177220 */ /* 0x080fe20000400000 */
[----:B------:R-:W-:Y:S01]  /*50d0*/  ISETP.GE.AND P2, PT, R26, 0x29, PT ;  /* 0x000000291a00780c */ /* 0x000fe20003f46270 */
[----:B------:R-:W-:Y:S01]  /*50e0*/  @!P6 STG.E.U8 desc[UR20][R16.64+0x20], R69 ;  /* 0x000020451000e986 */ /* 0x000fe2000c101114 */
[----:B------:R-:W-:Y:S01]  /*50f0*/  ISETP.LT.OR P0, PT, R6, 0x9, !P0 ;  /* 0x000000090600780c */ /* 0x000fe20004701670 */
[----:B------:R-:W-:Y:S01]  /*5100*/  FMUL R22, R22, R14 ;  /* 0x0000000e16167220 */ /* 0x000fe20000400000 */
[----:B------:R-:W-:Y:S01]  /*5110*/  ISETP.GE.AND P1, PT, R26, 0x2a, PT ;  /* 0x0000002a1a00780c */ /* 0x000fe20003f26270 */
[----:B------:R-:W-:Y:S01]  /*5120*/  @!P5 STG.E.U8 desc[UR20][R16.64+0x21], R27 ;  /* 0x0000211b1000d986 */ /* 0x000fe2000c101114 */
[----:B------:R-:W-:-:S02]  /*5130*/  ISETP.LT.OR P6, PT, R6, 0x1, !P2 ;  /* 0x000000010600780c */ /* 0x000fc400057c1670 */
[C---:B------:R-:W-:Y:S02]  /*5140*/  ISETP.LT.OR P5, PT, R6.reuse, 0x1, !P1 ;  /* 0x000000010600780c */ /* 0x040fe40004fa1670 */
[----:B------:R-:W-:Y:S02]  /*5150*/  F2FP.SATFINITE.E4M3.F32.PACK_AB_MERGE_C R67, RZ, R67, RZ ;  /* 0x00000043ff43723e */ /* 0x000fe400048070ff */
[----:B0-----:R-:W-:Y:S02]  /*5160*/  F2FP.SATFINITE.E4M3.F32.PACK_AB_MERGE_C R5, RZ, R66, RZ ;  /* 0x00000042ff05723e */ /* 0x001fe400048070ff */
[----:B------:R-:W-:Y:S01]  /*5170*/  F2FP.SATFINITE.E4M3.F32.PACK_AB_MERGE_C R65, RZ, R65, RZ ;  /* 0x00000041ff41723e */ /* 0x000fe200048070ff */
[----:B------:R-:W-:Y:S01]  /*5180*/  @!P0 STG.E.U8 desc[UR20][R18.64+0x20], R67 ;  /* 0x0000204312008986 */ /* 0x000fe2000c101114 */
[----:B-1----:R-:W-:Y:S02]  /*5190*/  F2FP.SATFINITE.E4M3.F32.PACK_AB_MERGE_C R25, RZ, R64, RZ ;  /* 0x00000040ff19723e */ /* 0x002fe400048070ff */
[C---:B------:R-:W-:Y:S01]  /*51a0*/  ISETP.LT.OR P1, PT, R6.reuse, 0x9, !P1 ;  /* 0x000000090600780c */ /* 0x040fe20004f21670 */
[----:B------:R0:W-:Y:S01]  /*51b0*/  @!P3 STG.E.U8 desc[UR20][R18.64+0x21], R5 ;  /* 0x000021051200b986 */ /* 0x0001e2000c101114 */
[----:B------:R-:W-:-:S02]  /*51c0*/  ISETP.LT.OR P2, PT, R6, 0x9, !P2 ;  /* 0x000000090600780c */ /* 0x000fc40005741670 */
[C---:B------:R-:W-:Y:S01]  /*51d0*/  ISETP.GE.AND P3, PT, R26.reuse, 0x31, PT ;  /* 0x000000311a00780c */ /* 0x040fe20003f66270 */
[----:B------:R-:W-:Y:S01]  /*51e0*/  @!P6 STG.E.U8 desc[UR20][R16.64+0x28], R65 ;  /* 0x000028411000e986 */ /* 0x000fe2000c101114 */
[----:B------:R-:W-:Y:S02]  /*51f0*/  ISETP.GE.AND P0, PT, R26, 0x32, PT ;  /* 0x000000321a00780c */ /* 0x000fe40003f06270 */
[----:B------:R-:W-:Y:S01]  /*5200*/  F2FP.SATFINITE.E4M3.F32.PACK_AB_MERGE_C R63, RZ, R63, RZ ;  /* 0x0000003fff3f723e */ /* 0x000fe200048070ff */
[----:B------:R1:W-:Y:S01]  /*5210*/  @!P5 STG.E.U8 desc[UR20][R16.64+0x29], R25 ;  /* 0x000029191000d986 */ /* 0x0003e2000c101114 */
[C---:B------:R-:W-:Y:S02]  /*5220*/  ISETP.LT.OR P5, PT, R6.reuse, 0x1, !P3 ;  /* 0x000000010600780c */ /* 0x040fe40005fa1670 */
[----:B------:R-:W-:Y:S02]  /*5230*/  ISETP.LT.OR P6, PT, R6, 0x1, !P0 ;  /* 0x000000010600780c */ /* 0x000fe400047c1670 */
[----:B0-----:R-:W-:Y:S01]  /*5240*/  F2FP.SATFINITE.E4M3.F32.PACK_AB_MERGE_C R5, RZ, R62, RZ ;  /* 0x0000003eff05723e */ /* 0x001fe200048070ff */
[----:B------:R-:W-:Y:S01]  /*5250*/  @!P2 STG.E.U8 desc[UR20][R18.64+0x28], R63 ;  /* 0x0000283f1200a986 */ /* 0x000fe2000c101114 */
[----:B------:R-:W-:-:S02]  /*5260*/  F2FP.SATFINITE.E4M3.F32.PACK_AB_MERGE_C R61, RZ, R61, RZ ;  /* 0x0000003dff3d723e */ /* 0x000fc400048070ff */
[----:B------:R-:W-:Y:S01]  /*5270*/  ISETP.GE.AND P2, PT, R26, 0x3a, PT ;  /* 0x0000003a1a00780c */ /* 0x000fe20003f46270 */
[----:B------:R0:W-:Y:S01]  /*5280*/  @!P1 STG.E.U8 desc[UR20][R18.64+0x29], R5 ;  /* 0x0000290512009986 */ /* 0x0001e2000c101114 */
[----:B------:R-:W-:Y:S02]  /*5290*/  ISETP.LT.OR P1, PT, R6, 0x9, !P3 ;  /* 0x000000090600780c */ /* 0x000fe40005f21670 */
[----:B-1----:R-:W-:Y:S01]  /*52a0*/  F2FP.SATFINITE.E4M3.F32.PACK_AB_MERGE_C R25, RZ, R60, RZ ;  /* 0x0000003cff19723e */ /* 0x002fe200048070ff */
[----:B------:R-:W-:Y:S01]  /*52b0*/  @!P5 STG.E.U8 desc[UR20][R16.64+0x30], R61 ;  /* 0x0000303d1000d986 */ /* 0x000fe2000c101114 */
[----:B------:R-:W-:Y:S02]  /*52c0*/  ISETP.GE.AND P3, PT, R26, 0x39, PT ;  /* 0x000000391a00780c */ /* 0x000fe40003f66270 */
[C---:B------:R-:W-:Y:S01]  /*52d0*/  ISETP.LT.OR P0, PT, R6.reuse, 0x9, !P0 ;  /* 0x000000090600780c */ /* 0x040fe20004701670 */
[----:B------:R1:W-:Y:S01]  /*52e0*/  @!P6 STG.E.U8 desc[UR20][R16.64+0x31], R25 ;  /* 0x000031191000e986 */ /* 0x0003e2000c101114 */
[----:B------:R-:W-:-:S02]  /*52f0*/  ISETP.LT.OR P5, PT, R6, 0x1, !P3 ;  /* 0x000000010600780c */ /* 0x000fc40005fa1670 */
[C---:B------:R-:W-:Y:S02]  /*5300*/  ISETP.LT.OR P6, PT, R6.reuse, 0x1, !P2 ;  /* 0x000000010600780c */ /* 0x040fe400057c1670 */
[C---:B------:R-:W-:Y:S02]  /*5310*/  ISETP.LT.OR P3, PT, R6.reuse, 0x9, !P3 ;  /* 0x000000090600780c */ /* 0x040fe40005f61670 */
[----:B------:R-:W-:Y:S02]  /*5320*/  ISETP.LT.OR P2, PT, R6, 0x9, !P2 ;  /* 0x000000090600780c */ /* 0x000fe40005741670 */
[----:B------:R-:W-:Y:S02]  /*5330*/  F2FP.SATFINITE.E4M3.F32.PACK_AB_MERGE_C R59, RZ, R59, RZ ;  /* 0x0000003bff3b723e */ /* 0x000fe400048070ff */
[----:B0-----:R-:W-:Y:S02]  /*5340*/  F2FP.SATFINITE.E4M3.F32.PACK_AB_MERGE_C R5, RZ, R58, RZ ;  /* 0x0000003aff05723e */ /* 0x001fe400048070ff */
[----:B------:R-:W-:Y:S01]  /*5350*/  F2FP.SATFINITE.E4M3.F32.PACK_AB_MERGE_C R57, RZ, R57, RZ ;  /* 0x00000039ff39723e */ /* 0x000fe200048070ff */
[----:B------:R0:W-:Y:S01]  /*5360*/  @!P1 STG.E.U8 desc[UR20][R18.64+0x30], R59 ;  /* 0x0000303b12009986 */ /* 0x0001e2000c101114 */
[----:B-1----:R-:W-:-:S02]  /*5370*/  F2FP.SATFINITE.E4M3.F32.PACK_AB_MERGE_C R25, RZ, R56, RZ ;  /* 0x00000038ff19723e */ /* 0x002fc400048070ff */
[----:B------:R-:W-:Y:S01]  /*5380*/  F2FP.SATFINITE.E4M3.F32.PACK_AB_MERGE_C R23, RZ, R23, RZ ;  /* 0x00000017ff17723e */ /* 0x000fe200048070ff */
[----:B------:R0:W-:Y:S01]  /*5390*/  @!P0 STG.E.U8 desc[UR20][R18.64+0x31], R5 ;  /* 0x0000310512008986 */ /* 0x0001e2000c101114 */
[----:B------:R-:W-:-:S03]  /*53a0*/  F2FP.SATFINITE.E4M3.F32.PACK_AB_MERGE_C R27, RZ, R22, RZ ;  /* 0x00000016ff1b723e */ /* 0x000fc600048070ff */
[----:B------:R0:W-:Y:S04]  /*53b0*/  @!P5 STG.E.U8 desc[UR20][R16.64+0x38], R57 ;  /* 0x000038391000d986 */ /* 0x0001e8000c101114 */
[----:B------:R0:W-:Y:S04]  /*53c0*/  @!P6 STG.E.U8 desc[UR20][R16.64+0x39], R25 ;  /* 0x000039191000e986 */ /* 0x0001e8000c101114 */
[----:B------:R0:W-:Y:S04]  /*53d0*/  @!P3 STG.E.U8 desc[UR20][R18.64+0x38], R23 ;  /* 0x000038171200b986 */ /* 0x0001e8000c101114 */
[----:B------:R0:W-:Y:S02]  /*53e0*/  @!P2 STG.E.U8 desc[UR20][R18.64+0x39], R27 ;  /* 0x0000391b1200a986 */ /* 0x0001e4000c101114 */
.L_x_106:
[----:B------:R-:W-:Y:S05]  /*53f0*/  BSYNC B0 ;  /* 0x0000000000007941 */ /* 0x000fea0003800000 */
.L_x_40:
[C---:B------:R-:W-:Y:S01]  /*5400*/  LEA R2, P0, R8.reuse, R2, 0x1 ;  /* 0x0000000208027211 */ /* 0x040fe200078008ff */
[----:B------:R-:W-:Y:S01]  /*5410*/  ULDC.64 UR6, c[0x0][0x650] ;  /* 0x0001940000067ab9 */ /* 0x000fe20000000a00 */
[----:B-----5:R-:W-:Y:S01]  /*5420*/  IMAD.U32 R4, RZ, RZ, UR16 ;  /* 0x00000010ff047e24 */ /* 0x020fe2000f8e00ff */
[----:B0-----:R-:W-:Y:S01]  /*5430*/  PRMT R16, RZ, 0x7610, R16 ;  /* 0x00007610ff107816 */ /* 0x001fe20000000010 */
[----:B------:R-:W-:Y:S01]  /*5440*/  IMAD.MOV.U32 R6, RZ, RZ, -0x1 ;  /* 0xffffffffff067424 */ /* 0x000fe200078e00ff */
[----:B------:R-:W-:Y:S01]  /*5450*/  LEA.HI.X R3, R8, R3, R0, 0x1, P0 ;  /* 0x0000000308037211 */ /* 0x000fe200000f0c00 */
[----:B------:R0:W-:Y:S01]  /*5460*/  SYNCS.ARRIVE.TRANS64.A1T0 RZ, [R4+UR23], RZ ;  /* 0x000000ff04ff79a7 */ /* 0x0001e20008100017 */
[----:B------:R-:W-:Y:S01]  /*5470*/  ISETP.GE.U32.AND P0, PT, R2, UR6, PT ;  /* 0x0000000602007c0c */ /* 0x000fe2000bf06070 */
[----:B------:R-:W-:-:S03]  /*5480*/  IMAD.MOV.U32 R5, RZ, RZ, -0x1 ;  /* 0xffffffffff057424 */ /* 0x000fc600078e00ff */
[----:B------:R-:W-:Y:S01]  /*5490*/  ISETP.GE.U32.AND.EX P0, PT, R3, UR7, PT, P0 ;  /* 0x0000000703007c0c */ /* 0x000fe2000bf06100 */
[----:B0-----:R-:W-:-:S12]  /*54a0*/  IMAD.MOV.U32 R4, RZ, RZ, -0x1 ;  /* 0xffffffffff047424 */ /* 0x001fd800078e00ff */
[----:B------:R-:W-:Y:S05]  /*54b0*/  @P0 BRA `(.L_x_107) ;  /* 0x0000000400600947 */ /* 0x000fea0003800000 */
[----:B------:R-:W0:Y:S01]  /*54c0*/  S2R R28, SR_CTAID.X ;  /* 0x00000000001c7919 */ /* 0x000e220000002500 */
[----:B------:R-:W5:Y:S01]  /*54d0*/  LDC.64 R22, c[0x0][0x628] ;  /* 0x00018a00ff167b82 */ /* 0x000f620000000a00 */
[----:B------:R-:W-:Y:S01]  /*54e0*/  ULDC UR6, c[0x0][0x150] ;  /* 0x0000540000067ab9 */ /* 0x000fe20000000800 */
[----:B-1----:R-:W-:Y:S01]  /*54f0*/  IMAD.MOV.U32 R18, RZ, RZ, R2 ;  /* 0x000000ffff127224 */ /* 0x002fe200078e0002 */
[----:B------:R-:W1:Y:S01]  /*5500*/  S2R R30, SR_CTAID.Y ;  /* 0x00000000001e7919 */ /* 0x000e620000002600 */
[----:B------:R-:W-:-:S04]  /*5510*/  IMAD.MOV.U32 R19, RZ, RZ, R3 ;  /* 0x000000ffff137224 */ /* 0x000fc800078e0003 */
[----:B------:R-:W1:Y:S08]  /*5520*/  LDC R31, c[0x0][0x144] ;  /* 0x00005100ff1f7b82 */ /* 0x000e700000000800 */
[----:B------:R-:W1:Y:S08]  /*5530*/  LDC R6, c[0x0][0x630] ;  /* 0x00018c00ff067b82 */ /* 0x000e700000000800 */
[----:B------:R-:W1:Y:S01]  /*5540*/  LDC.64 R26, c[0x0][0x620] ;  /* 0x00018800ff1a7b82 */ /* 0x000e620000000a00 */
[----:B-----5:R-:W-:-:S04]  /*5550*/  ISETP.NE.U32.AND P0, PT, R22, RZ, PT ;  /* 0x000000ff1600720c */ /* 0x020fc80003f05070 */
[----:B------:R-:W-:Y:S02]  /*5560*/  ISETP.NE.AND.EX P0, PT, R23, RZ, PT, P0 ;  /* 0x000000ff1700720c */ /* 0x000fe40003f05300 */
[----:B0-----:R-:W-:-:S05]  /*5570*/  I2FP.F32.U32 R4, R28 ;  /* 0x0000001c00047245 */ /* 0x001fca0000201000 */
[----:B------:R-:W-:-:S04]  /*5580*/  FMUL R4, R4, UR6 ;  /* 0x0000000604047c20 */ /* 0x000fc80008400000 */
[----:B------:R0:W0:Y:S02]  /*5590*/  F2I.U32.TRUNC.NTZ R29, R4 ;  /* 0x00000004001d7305 */ /* 0x000024000020f000 */
[----:B------:R-:W-:Y:S05]  /*55a0*/  @!P0 BRA `(.L_x_108) ;  /* 0x0000000000288947 */ /* 0x000fea0003800000 */
[----:B------:R-:W5:Y:S02]  /*55b0*/  LDC R5, c[0x0][0x634] ;  /* 0x00018d00ff057b82 */ /* 0x000f640000000800 */
[----:B-----5:R-:W-:-:S05]  /*55c0*/  IADD3 R19, P0, R2, R5, RZ ;  /* 0x0000000502137210 */ /* 0x020fca0007f1e0ff */
[----:B--234-:R-:W-:-:S04]  /*55d0*/  IMAD.X R25, RZ, RZ, R3, P0 ;  /* 0x000000ffff197224 */ /* 0x01cfc800000e0603 */
[----:B0-----:R-:W-:-:S04]  /*55e0*/  IMAD.WIDE.U32 R4, R25, R22, RZ ;  /* 0x0000001619047225 */ /* 0x001fc800078e00ff */
[----:B------:R-:W-:-:S04]  /*55f0*/  IMAD.WIDE.U32 R16, P0, R19, R23, R4 ;  /* 0x0000001713107225 */ /* 0x000fc80007800004 */
[----:B------:R-:W-:-:S04]  /*5600*/  IMAD.WIDE.U32 R4, R19, R22, RZ ;  /* 0x0000001613047225 */ /* 0x000fc800078e00ff */
[----:B------:R-:W-:Y:S01]  /*5610*/  IMAD.X R19, RZ, RZ, RZ, P0 ;  /* 0x000000ffff137224 */ /* 0x000fe200000e06ff */
[----:B------:R-:W-:Y:S01]  /*5620*/  IADD3 RZ, P0, R5, R16, RZ ;  /* 0x0000001005ff7210 */ /* 0x000fe20007f1e0ff */
[----:B------:R-:W-:-:S04]  /*5630*/  IMAD.MOV.U32 R18, RZ, RZ, R17 ;  /* 0x000000ffff127224 */ /* 0x000fc800078e0011 */
[----:B------:R-:W-:-:S08]  /*5640*/  IMAD.WIDE.U32.X R18, R25, R23, R18, P0 ;  /* 0x0000001719127225 */ /* 0x000fd000000e0412 */
.L_x_108:
[-CC-:B-1234-:R-:W-:Y:S01]  /*5650*/  SHF.R.U64 R24, R18, R6.reuse, R19.reuse ;  /* 0x0000000612187219 */ /* 0x19efe20000001213 */
[----:B------:R-:W1:Y:S01]  /*5660*/  LDC.64 R34, c[0x0][0x640] ;  /* 0x00019000ff227b82 */ /* 0x000e620000000a00 */
[----:B0-----:R-:W-:Y:S01]  /*5670*/  SHF.R.U32.HI R4, RZ, R6, R19 ;  /* 0x00000006ff047219 */ /* 0x001fe20000011613 */
[----:B------:R-:W-:Y:S01]  /*5680*/  IMAD.MOV R29, RZ, RZ, -R29 ;  /* 0x000000ffff1d7224 */ /* 0x000fe200078e0a1d */
[----:B------:R-:W-:Y:S01]  /*5690*/  IADD3 R17, P0, RZ, -R24, RZ ;  /* 0x80000018ff117210 */ /* 0x000fe20007f1e0ff */
[----:B------:R-:W-:Y:S01]  /*56a0*/  ULDC UR6, c[0x0][0x154] ;  /* 0x0000550000067ab9 */ /* 0x000fe20000000800 */
[----:B------:R-:W-:Y:S02]  /*56b0*/  IMAD.MOV.U32 R19, RZ, RZ, 0x1 ;  /* 0x00000001ff137424 */ /* 0x000fe400078e00ff */
[----:B------:R-:W-:Y:S01]  /*56c0*/  IMAD R29, R31, R29, R28 ;  /* 0x0000001d1f1d7224 */ /* 0x000fe200078e021c */
[----:B------:R-:W0:Y:S01]  /*56d0*/  LDC R16, c[0x0][0x618] ;  /* 0x00018600ff107b82 */ /* 0x000e220000000800 */
[----:B------:R-:W-:-:S04]  /*56e0*/  IMAD.X R5, RZ, RZ, ~R4, P0 ;  /* 0x000000ffff057224 */ /* 0x000fc800000e0e04 */
[-C--:B------:R-:W-:Y:S02]  /*56f0*/  IMAD R6, R5, R26.reuse, RZ ;  /* 0x0000001a05067224 */ /* 0x080fe400078e02ff */
[C---:B------:R-:W-:Y:S01]  /*5700*/  IMAD.WIDE.U32 R4, R17.reuse, R26, R2 ;  /* 0x0000001a11047225 */ /* 0x040fe200078e0002 */
[----:B------:R-:W2:Y:S03]  /*5710*/  LDC R18, c[0x0][0x608] ;  /* 0x00018200ff127b82 */ /* 0x000ea60000000800 */
[----:B------:R-:W-:Y:S01]  /*5720*/  IMAD R17, R17, R27, R6 ;  /* 0x0000001b11117224 */ /* 0x000fe200078e0206 */
[----:B------:R-:W-:-:S03]  /*5730*/  I2FP.F32.U32 R6, R30 ;  /* 0x0000001e00067245 */ /* 0x000fc60000201000 */
[----:B------:R-:W-:Y:S01]  /*5740*/  IMAD.IADD R5, R5, 0x1, R17 ;  /* 0x0000000105057824 */ /* 0x000fe200078e0211 */
[----:B------:R-:W3:Y:S01]  /*5750*/  LDC R32, c[0x0][0x658] ;  /* 0x00019600ff207b82 */ /* 0x000ee20000000800 */
[----:B-1----:R-:W-:Y:S01]  /*5760*/  ISETP.NE.U32.AND P0, PT, R34, RZ, PT ;  /* 0x000000ff2200720c */ /* 0x002fe20003f05070 */
[----:B------:R-:W-:-:S03]  /*5770*/  IMAD.MOV.U32 R17, RZ, RZ, -0x1 ;  /* 0xffffffffff117424 */ /* 0x000fc600078e00ff */
[----:B------:R-:W-:-:S03]  /*5780*/  ISETP.NE.AND.EX P0, PT, R35, RZ, PT, P0 ;  /* 0x000000ff2300720c */ /* 0x000fc60003f05300 */
[----:B------:R-:W1:Y:S01]  /*5790*/  LDC R27, c[0x0][0x148] ;  /* 0x00005200ff1b7b82 */ /* 0x000e620000000800 */
[-CC-:B0-----:R-:W-:Y:S02]  /*57a0*/  SHF.R.U64 R22, R4, R16.reuse, R5.reuse ;  /* 0x0000001004167219 */ /* 0x181fe40000001205 */
[----:B------:R-:W-:Y:S01]  /*57b0*/  SHF.R.U32.HI R5, RZ, R16, R5 ;  /* 0x00000010ff057219 */ /* 0x000fe20000011605 */
[----:B------:R-:W-:-:S04]  /*57c0*/  FMUL R16, R6, UR6 ;  /* 0x0000000606107c20 */ /* 0x000fc80008400000 */
[----:B------:R-:W0:Y:S01]  /*57d0*/  LDC R28, c[0x0][0x600] ;  /* 0x00018000ff1c7b82 */ /* 0x000e220000000800 */
[----:B------:R4:W0:Y:S01]  /*57e0*/  F2I.U32.TRUNC.NTZ R25, R16 ;  /* 0x0000001000197305 */ /* 0x000822000020f000 */
[-CC-:B--2---:R-:W-:Y:S02]  /*57f0*/  SHF.R.U64 R6, R22, R18.reuse, R5.reuse ;  /* 0x0000001216067219 */ /* 0x184fe40000001205 */
[----:B------:R-:W-:-:S04]  /*5800*/  SHF.R.U32.HI R5, RZ, R18, R5 ;  /* 0x00000012ff057219 */ /* 0x000fc80000011605 */
[----:B------:R-:W2:Y:S01]  /*5810*/  LDC R33, c[0x0][0x648] ;  /* 0x00019200ff217b82 */ /* 0x000ea20000000800 */
[-CC-:B---3--:R-:W-:Y:S02]  /*5820*/  SHF.R.U64 R26, R6, R32.reuse, R5.reuse ;  /* 0x00000020061a7219 */ /* 0x188fe40000001205 */
[-C--:B------:R-:W-:Y:S02]  /*5830*/  SHF.L.U32 R17, R17, R32.reuse, RZ ;  /* 0x0000002011117219 */ /* 0x080fe400000006ff */
[-C--:B------:R-:W-:Y:S01]  /*5840*/  SHF.R.U32.HI R5, RZ, R32.reuse, R5 ;  /* 0x00000020ff057219 */ /* 0x080fe20000011605 */
[----:B------:R-:W-:Y:S01]  /*5850*/  IMAD.MOV.U32 R4, RZ, RZ, R26 ;  /* 0x000000ffff047224 */ /* 0x000fe200078e001a */
[----:B------:R-:W-:Y:S01]  /*5860*/  SHF.L.U32 R32, R19, R32, RZ ;  /* 0x0000002013207219 */ /* 0x000fe200000006ff */
[----:B------:R-:W3:Y:S01]  /*5870*/  LDC R36, c[0x0][0x638] ;  /* 0x00018e00ff247b82 */ /* 0x000ee20000000800 */
[----:B------:R-:W-:-:S07]  /*5880*/  LOP3.LUT R31, RZ, R17, RZ, 0x33, !PT ;  /* 0x00000011ff1f7212 */ /* 0x000fce00078e33ff */
[----:B------:R-:W0:Y:S01]  /*5890*/  LDC R37, c[0x0][0x610] ;  /* 0x00018400ff257b82 */ /* 0x000e220000000800 */
[----:B----4-:R-:W-:Y:S05]  /*58a0*/  @!P0 BRA `(.L_x_109) ;  /* 0x0000000000288947 */ /* 0x010fea0003800000 */
[----:B------:R-:W4:Y:S02]  /*58b0*/  LDC R19, c[0x0][0x64c] ;  /* 0x00019300ff137b82 */ /* 0x000f240000000800 */
[----:B----4-:R-:W-:-:S05]  /*58c0*/  IADD3 R19, P0, R26, R19, RZ ;  /* 0x000000131a137210 */ /* 0x010fca0007f1e0ff */
        /* <DEDUP_REMOVED lines=8> */
.L_x_109:
[----:B--2---:R-:W-:Y:S01]  /*5950*/  SHF.R.U64 R4, R4, R33, R5 ;  /* 0x0000002104047219 */ /* 0x004fe20000001205 */
[----:B0-----:R-:W-:Y:S01]  /*5960*/  VIADD R19, R28, 0xffffffff ;  /* 0xffffffff1c137836 */ /* 0x001fe20000000000 */
[----:B------:R-:W-:Y:S01]  /*5970*/  LOP3.LUT R17, R6, R31, RZ, 0xc0, !PT ;  /* 0x0000001f06117212 */ /* 0x000fe200078ec0ff */
[----:B------:R-:W-:Y:S02]  /*5980*/  IMAD.MOV R25, RZ, RZ, -R25 ;  /* 0x000000ffff197224 */ /* 0x000fe400078e0a19 */
[----:B------:R-:W-:Y:S02]  /*5990*/  IMAD.MOV R5, RZ, RZ, -R4 ;  /* 0x000000ffff057224 */ /* 0x000fe400078e0a04 */
[----:B------:R-:W-:Y:S01]  /*59a0*/  IMAD R6, R32, R4, R17 ;  /* 0x0000000420067224 */ /* 0x000fe200078e0211 */
[----:B------:R-:W-:Y:S01]  /*59b0*/  LOP3.LUT R17, R22, R19, RZ, 0xc0, !PT ;  /* 0x0000001316117212 */ /* 0x000fe200078ec0ff */
[----:B-1----:R-:W-:Y:S02]  /*59c0*/  @P4 IMAD R29, R27, R25, R30 ;  /* 0x000000191b1d4224 */ /* 0x002fe400078e021e */
[----:B---3--:R-:W-:-:S02]  /*59d0*/  IMAD R4, R5, R36, R26 ;  /* 0x0000002405047224 */ /* 0x008fc400078e021a */
[----:B------:R-:W-:Y:S02]  /*59e0*/  IMAD R6, R6, R37, R29 ;  /* 0x0000002506067224 */ /* 0x000fe400078e021d */
[----:B------:R-:W-:Y:S02]  /*59f0*/  IMAD R5, R4, R28, R17 ;  /* 0x0000001c04057224 */ /* 0x000fe400078e0211 */
[----:B------:R-:W-:-:S03]  /*5a00*/  IMAD.MOV.U32 R16, RZ, RZ, 0x1 ;  /* 0x00000001ff107424 */ /* 0x000fc600078e00ff */
[----:B------:R-:W-:Y:S02]  /*5a10*/  SEL R4, R5, R6, !P4 ;  /* 0x0000000605047207 */ /* 0x000fe40006000000 */
[----:B------:R-:W-:Y:S01]  /*5a20*/  SEL R6, R6, R5, !P4 ;  /* 0x0000000506067207 */ /* 0x000fe20006000000 */
[----:B------:R-:W-:-:S07]  /*5a30*/  IMAD.MOV.U32 R5, RZ, RZ, R24 ;  /* 0x000000ffff057224 */ /* 0x000fce00078e0018 */
.L_x_107:
[----:B------:R-:W-:Y:S02]  /*5a40*/  LOP3.LUT P0, RZ, R16, 0xff, RZ, 0xc0, !PT ;  /* 0x000000ff10ff7812 */ /* 0x000fe4000780c0ff */
[----:B------:R-:W-:-:S11]  /*5a50*/  LOP3.LUT R87, R87, 0x1, RZ, 0x3c, !PT ;  /* 0x0000000157577812 */ /* 0x000fd600078e3cff */
[----:B------:R-:W-:Y:S05]  /*5a60*/  @P0 BRA `(.L_x_110) ;  /* 0xffffffbc00d80947 */ /* 0x000fea000383ffff */
[----:B------:R-:W-:Y:S05]  /*5a70*/  EXIT ;  /* 0x000000000000794d */ /* 0x000fea0003800000 */
.L_x_18:
[----:B------:R-:W-:-:S08]  /*5a80*/  ISETP.NE.AND P0, PT, R18, RZ, PT ;  /* 0x000000ff1200720c */ /* 0x000fd00003f05270 */
[----:B--23-5:R-:W0:-:S00]  /*5a90*/  USETMAXREG.DEALLOC.CTAPOOL 0x28 ;  /* 0x00000028000079c8 */ /* 0x02ce0000080e0500 */
[----:B------:R-:W-:Y:S05]  /*5aa0*/  @P0 EXIT ;  /* 0x000000000000094d */ /* 0x000fea0003800000 */
[----:B0-----:R-:W-:Y:S01]  /*5ab0*/  LOP3.LUT P0, RZ, R20, 0xff, RZ, 0xc0, !PT ;  /* 0x000000ff14ff7812 */ /* 0x001fe2000780c0ff */
[----:B------:R-:W-:Y:S02]  /*5ac0*/  IMAD.MOV.U32 R13, RZ, RZ, 0x1 ;  /* 0x00000001ff0d7424 */ /* 0x000fe400078e00ff */
[----:B------:R-:W-:-:S10]  /*5ad0*/  IMAD.MOV.U32 R12, RZ, RZ, RZ ;  /* 0x000000ffff0c7224 */ /* 0x000fd400078e00ff */
[----:B------:R-:W-:Y:S05]  /*5ae0*/  @!P0 BRA `(.L_x_111) ;  /* 0x0000000c005c8947 */ /* 0x000fea0003800000 */
[----:B------:R-:W0:Y:S01]  /*5af0*/  S2UR UR9, SR_CgaCtaId ;  /* 0x00000000000979c3 */ /* 0x000e220000008800 */
[----:B------:R-:W-:Y:S01]  /*5b00*/  UMOV UR11, 0x1 ;  /* 0x00000001000b7882 */ /* 0x000fe20000000000 */
[----:B------:R-:W-:Y:S01]  /*5b10*/  LOP3.LUT P0, RZ, R11, 0x1f, RZ, 0xc0, !PT ;  /* 0x0000001f0bff7812 */ /* 0x000fe2000780c0ff */
[----:B------:R-:W-:Y:S01]  /*5b20*/  ULDC UR5, c[0x0][0x658] ;  /* 0x0001960000057ab9 */ /* 0x000fe20000000800 */
[----:B------:R-:W-:Y:S01]  /*5b30*/  UMOV UR7, 0xffffffff ;  /* 0xffffffff00077882 */ /* 0x000fe20000000000 */
[----:B------:R-:W-:Y:S01]  /*5b40*/  BSSY B0, `(.L_x_111) ;  /* 0x00000d1000007945 */ /* 0x000fe20003800000 */
[----:B------:R-:W-:Y:S01]  /*5b50*/  USHF.L.U32 UR7, UR7, UR5, URZ ;  /* 0x0000000507077299 */ /* 0x000fe2000800063f */
[C---:B------:R-:W-:Y:S01]  /*5b60*/  ISETP.NE.AND P2, PT, R10.reuse, RZ, PT ;  /* 0x000000ff0a00720c */ /* 0x040fe20003f45270 */
[----:B------:R-:W-:Y:S01]  /*5b70*/  IMAD.MOV.U32 R15, RZ, RZ, 0x1 ;  /* 0x00000001ff0f7424 */ /* 0x000fe200078e00ff */
[----:B------:R-:W-:Y:S01]  /*5b80*/  ISETP.NE.OR P0, PT, R10, RZ, !P0 ;  /* 0x000000ff0a00720c */ /* 0x000fe20004705670 */
[----:B------:R-:W-:Y:S01]  /*5b90*/  IMAD.MOV.U32 R13, RZ, RZ, 0x1 ;  /* 0x00000001ff0d7424 */ /* 0x000fe200078e00ff */
[----:B------:R-:W-:Y:S01]  /*5ba0*/  LOP3.LUT R14, R7, 0x2, RZ, 0xfc, !PT ;  /* 0x00000002070e7812 */ /* 0x000fe200078efcff */
[----:B------:R-:W-:Y:S01]  /*5bb0*/  IMAD.MOV.U32 R12, RZ, RZ, RZ ;  /* 0x000000ffff0c7224 */ /* 0x000fe200078e00ff */
[----:B------:R-:W-:Y:S01]  /*5bc0*/  ULDC UR4, c[0x0][0x600] ;  /* 0x0001800000047ab9 */ /* 0x000fe20000000800 */
[----:B------:R-:W-:Y:S01]  /*5bd0*/  UMOV UR18, 0x5 ;  /* 0x0000000500127882 */ /* 0x000fe20000000000 */
[----:B------:R-:W-:-:S02]  /*5be0*/  UIADD3 UR25, UR13, 0x1, URZ ;  /* 0x000000010d197890 */ /* 0x000fc4000fffe03f */
[----:B------:R-:W-:Y:S02]  /*5bf0*/  UIADD3 UR4, UR4, -0x1, URZ ;  /* 0xffffffff04047890 */ /* 0x000fe4000fffe03f */
[----:B------:R-:W-:Y:S02]  /*5c00*/  USHF.L.U32 UR5, UR11, UR5, URZ ;  /* 0x000000050b057299 */ /* 0x000fe4000800063f */
[----:B------:R-:W-:Y:S01]  /*5c10*/  ULOP3.LUT UR7, URZ, UR7, URZ, 0x33, !UPT ;  /* 0x000000073f077292 */ /* 0x000fe2000f8e333f */
[----:B------:R-:W-:Y:S01]  /*5c20*/  ULDC.64 UR26, c[0x0][0x198] ;  /* 0x00006600001a7ab9 */ /* 0x000fe20000000a00 */
[----:B0-----:R-:W-:Y:S02]  /*5c30*/  ULOP3.LUT UR8, UR9, 0x1, URZ, 0xc0, !UPT ;  /* 0x0000000109087892 */ /* 0x001fe4000f8ec03f */
[----:B------:R-:W-:Y:S02]  /*5c40*/  USHF.R.U32.HI UR28, URZ, 0x1, UR9 ;  /* 0x000000013f1c7899 */ /* 0x000fe40008011609 */
[----:B------:R-:W-:-:S02]  /*5c50*/  USHF.L.U32 UR6, UR9, 0x5, URZ ;  /* 0x0000000509067899 */ /* 0x000fc4000800063f */
[----:B------:R-:W-:Y:S02]  /*5c60*/  USHF.L.U32 UR29, UR9, 0xb, URZ ;  /* 0x0000000b091d7899 */ /* 0x000fe4000800063f */
[----:B------:R-:W-:Y:S02]  /*5c70*/  ULOP3.LUT UR9, UR9, 0xfffffffe, URZ, 0xc0, !UPT ;  /* 0xfffffffe09097892 */ /* 0x000fe4000f8ec03f */
[----:B------:R-:W-:Y:S02]  /*5c80*/  UISETP.GT.U32.AND UP0, UPT, UR8, 0xffff, UPT ;  /* 0x0000ffff0800788c */ /* 0x000fe4000bf04070 */
[----:B------:R-:W-:Y:S02]  /*5c90*/  USHF.L.U32 UR10, UR11, UR9, URZ ;  /* 0x000000090b0a7299 */ /* 0x000fe4000800063f */
[----:B------:R-:W-:Y:S02]  /*5ca0*/  ULOP3.LUT UR9, UR9, 0x1, URZ, 0xfc, !UPT ;  /* 0x0000000109097892 */ /* 0x000fe4000f8efc3f */
[----:B------:R-:W-:-:S02]  /*5cb0*/  USEL UR8, UR8, 0xffff, !UP0 ;  /* 0x0000ffff08087887 */ /* 0x000fc4000c000000 */
[----:B------:R-:W-:Y:S02]  /*5cc0*/  USHF.L.U32 UR9, UR11, UR9, URZ ;  /* 0x000000090b097299 */ /* 0x000fe4000800063f */
[----:B------:R-:W-:Y:S02]  /*5cd0*/  ULOP3.LUT UR8, UR8, 0xffff, URZ, 0xc0, !UPT ;  /* 0x0000ffff08087892 */ /* 0x000fe4000f8ec03f */
[----:B------:R-:W-:Y:S02]  /*5ce0*/  ULOP3.LUT UR6, UR6, 0x20, URZ, 0xc0, !UPT ;  /* 0x0000002006067892 */ /* 0x000fe4000f8ec03f */
[----:B------:R-:W-:Y:S02]  /*5cf0*/  ULOP3.LUT UR19, UR10, UR9, URZ, 0xfc, !UPT ;  /* 0x000000090a137292 */ /* 0x000fe4000f8efc3f */
[----:B------:R-:W-:-:S12]  /*5d00*/  USHF.L.U32 UR18, UR18, UR8, URZ ;  /* 0x0000000812127299 */ /* 0x000fd8000800063f */
.L_x_123:
[----:B------:R-:W-:-:S03]  /*5d10*/  UMOV UR8, 0xffffffff ;  /* 0xffffffff00087882 */ /* 0x000fc60000000000 */
[----:B------:R-:W-:Y:S05]  /*5d20*/  BRA.DIV UR8, `(.L_x_112) ;  /* 0x0000001e084c7947 */ /* 0x000fea000b800000 */
[----:B------:R-:W-:-:S13]  /*5d30*/  ELECT P1, URZ, PT ;  /* 0x00000000003f782f */ /* 0x000fda0003820000 */
.L_x_160:
[----:B------:R-:W0:Y:S01]  /*5d40*/  LDC R10, c[0x0][0x28c] ;  /* 0x0000a300ff0a7b82 */ /* 0x000e220000000800 */
[----:B------:R-:W-:Y:S01]  /*5d50*/  BSSY B1, `(.L_x_113) ;  /* 0x000003c000017945 */ /* 0x000fe20003800000 */
[----:B0-----:R-:W-:-:S13]  /*5d60*/  ISETP.LT.OR P1, PT, R10, 0x1, !P1 ;  /* 0x000000010a00780c */ /* 0x001fda0004f21670 */
[----:B------:R-:W-:Y:S05]  /*5d70*/  @P1 BRA `(.L_x_114) ;  /* 0x0000000000e41947 */ /* 0x000fea0003800000 */
[----:B------:R-:W-:Y:S01]  /*5d80*/  LEA R10, R6, UR28, 0x1 ;  /* 0x0000001c060a7c11 */ /* 0x000fe2000f8e08ff */
[----:B------:R-:W-:Y:S01]  /*5d90*/  IMAD.MOV.U32 R18, RZ, RZ, RZ ;  /* 0x000000ffff127224 */ /* 0x000fe200078e00ff */
[----:B------:R-:W-:Y:S01]  /*5da0*/  LEA R16, R4, UR6, 0x6 ;  /* 0x0000000604107c11 */ /* 0x000fe2000f8e30ff */
[----:B------:R-:W-:Y:S02]  /*5db0*/  IMAD.U32 R20, RZ, RZ, UR25 ;  /* 0x00000019ff147e24 */ /* 0x000fe4000f8e00ff */
[----:B------:R-:W-:Y:S02]  /*5dc0*/  IMAD.MOV.U32 R4, RZ, RZ, R13 ;  /* 0x000000ffff047224 */ /* 0x000fe400078e000d */
[----:B------:R-:W-:Y:S02]  /*5dd0*/  IMAD.MOV.U32 R6, RZ, RZ, R12 ;  /* 0x000000ffff067224 */ /* 0x000fe400078e000c */
[----:B------:R-:W-:-:S07]  /*5de0*/  IMAD.SHL.U32 R17, R10, 0x20, RZ ;  /* 0x000000200a117824 */ /* 0x000fce00078e00ff */
.L_x_118:
[----:B------:R-:W0:Y:S01]  /*5df0*/  S2R R11, SR_CgaCtaId ;  /* 0x00000000000b7919 */ /* 0x000e220000008800 */
[----:B------:R-:W-:-:S04]  /*5e00*/  MOV R10, 0x400 ;  /* 0x00000400000a7802 */ /* 0x000fc80000000f00 */
[----:B0-----:R-:W-:Y:S02]  /*5e10*/  LEA R21, R11, R10, 0x18 ;  /* 0x0000000a0b157211 */ /* 0x001fe400078ec0ff */
[----:B------:R-:W-:Y:S01]  /*5e20*/  SHF.L.U32 R10, R4, 0x1f, RZ ;  /* 0x0000001f040a7819 */ /* 0x000fe200000006ff */
[----:B------:R-:W0:Y:S02]  /*5e30*/  @!P2 LDC R11, c[0x0][0x500] ;  /* 0x00014000ff0bab82 */ /* 0x000e240000000800 */
[----:B------:R-:W-:-:S04]  /*5e40*/  IMAD R19, R6, 0x8, R21 ;  /* 0x0000000806137824 */ /* 0x000fc800078e0215 */
[----:B------:R-:W1:Y:S02]  /*5e50*/  SYNCS.PHASECHK.TRANS64.TRYWAIT P1, [R19+URZ+0xe0], R10 ;  /* 0x0000e00a130075a7 */ /* 0x000e64000802017f */
[----:B-1----:R-:W-:Y:S05]  /*5e60*/  @!P1 BRA `(.L_x_115) ;  /* 0x0000001c001c9947 */ /* 0x002fea0003800000 */
.L_x_161:
[----:B-1----:R-:W-:Y:S01]  /*5e70*/  PRMT R10, R14, 0x9910, RZ ;  /* 0x000099100e0a7816 */ /* 0x002fe200000000ff */
[----:B0-----:R0:W-:Y:S03]  /*5e80*/  @!P2 SYNCS.ARRIVE.TRANS64 RZ, [R19+URZ], R11 ;  /* 0x0000000b13ffa9a7 */ /* 0x0011e6000800003f */
[----:B------:R-:W-:-:S13]  /*5e90*/  ISETP.NE.AND P1, PT, R10, 0x2, PT ;  /* 0x000000020a00780c */ /* 0x000fda0003f25270 */
[----:B0-----:R-:W-:Y:S05]  /*5ea0*/  @P1 BRA `(.L_x_116) ;  /* 0x0000000000041947 */ /* 0x001fea0003800000 */
[----:B------:R-:W-:Y:S01]  /*5eb0*/  BPT.TRAP 0x1 ;  /* 0x000000040000795c */ /* 0x000fe20000300000 */
.L_x_116:
[----:B------:R-:W-:Y:S05]  /*5ec0*/  @P0 BRA `(.L_x_117) ;  /* 0x0000000000040947 */ /* 0x000fea0003800000 */
[----:B------:R-:W-:Y:S01]  /*5ed0*/  BPT.TRAP 0x1 ;  /* 0x000000040000795c */ /* 0x000fe20000300000 */
.L_x_117:
[----:B------:R-:W-:Y:S01]  /*5ee0*/  R2UR UR8, R6 ;  /* 0x00000000060872ca */ /* 0x000fe200000e0000 */
[----:B------:R-:W-:Y:S01]  /*5ef0*/  VIADD R20, R20, 0xffffffff ;  /* 0xffffffff14147836 */ /* 0x000fe20000000000 */
[----:B------:R-:W-:Y:S01]  /*5f00*/  R2UR UR22, R21 ;  /* 0x00000000151672ca */ /* 0x000fe200000e0000 */
[----:B------:R-:W-:Y:S01]  /*5f10*/  UIADD3 UR14, UP0, UR26, 0xf0, URZ ;  /* 0x000000f01a0e7890 */ /* 0x000fe2000ff1e03f */
[----:B------:R-:W-:Y:S01]  /*5f20*/  R2UR UR23, R17 ;  /* 0x00000000111772ca */ /* 0x000fe200000e0000 */
[----:B------:R-:W-:Y:S01]  /*5f30*/  UIADD3 UR32, UP1, UR26, 0x1f0, URZ ;  /* 0x000001f01a207890 */ /* 0x000fe2000ff3e03f */
[----:B------:R-:W-:Y:S01]  /*5f40*/  R2UR UR9, R19 ;  /* 0x00000000130972ca */ /* 0x000fe200000e0000 */
[----:B------:R-:W-:Y:S01]  /*5f50*/  UIADD3.X UR15, URZ, UR27, URZ, UP0, !UPT ;  /* 0x0000001b3f0f7290 */ /* 0x000fe200087fe43f */
[----:B------:R-:W-:Y:S01]  /*5f60*/  R2UR UR10, R18 ;  /* 0x00000000120a72ca */ /* 0x000fe200000e0000 */
[----:B------:R-:W-:Y:S01]  /*5f70*/  UPRMT UR20, URZ, 0x5410, UR18 ;  /* 0x000054103f147896 */ /* 0x000fe20008000012 */
[----:B------:R-:W-:Y:S01]  /*5f80*/  R2UR UR12, R5 ;  /* 0x00000000050c72ca */ /* 0x000fe200000e0000 */
[----:B------:R-:W-:Y:S01]  /*5f90*/  VIADD R6, R6, 0x1 ;  /* 0x0000000106067836 */ /* 0x000fe20000000000 */
[----:B------:R-:W-:Y:S01]  /*5fa0*/  R2UR UR24, R16 ;  /* 0x00000000101872ca */ /* 0x000fe200000e0000 */
[----:B------:R-:W-:Y:S01]  /*5fb0*/  USHF.L.U32 UR8, UR8, 0xc, URZ ;  /* 0x0000000c08087899 */ /* 0x000fe2000800063f */
[----:B------:R-:W-:Y:S01]  /*5fc0*/  ISETP.GT.AND P3, PT, R20, 0x1, PT ;  /* 0x000000011400780c */ /* 0x000fe20003f64270 */
[----:B------:R-:W-:Y:S01]  /*5fd0*/  UPRMT UR30, URZ, 0x5410, UR19 ;  /* 0x000054103f1e7896 */ /* 0x000fe20008000013 */
[----:B------:R-:W-:Y:S01]  /*5fe0*/  ISETP.NE.AND P1, PT, R6, 0x1c, PT ;  /* 0x0000001c0600780c */ /* 0x000fe20003f25270 */
[----:B------:R-:W-:Y:S01]  /*5ff0*/  ULEA UR11, UR28, UR8, 0xb ;  /* 0x000000081c0b7291 */ /* 0x000fe2000f8e583f */
[----:B------:R-:W-:Y:S01]  /*6000*/  VIADD R18, R18, 0x40 ;  /* 0x0000004012127836 */ /* 0x000fe20000000000 */
[----:B------:R-:W-:Y:S01]  /*6010*/  ULOP3.LUT UR8, UR8, 0x800, UR29, 0xf8, !UPT ;  /* 0x0000080008087892 */ /* 0x000fe2000f8ef81d */
[----:B------:R-:W-:Y:S01]  /*6020*/  SEL R11, RZ, 0x1, P1 ;  /* 0x00000001ff0b7807 */ /* 0x000fe20000800000 */
[----:B------:R-:W-:Y:S01]  /*6030*/  UIADD3 UR21, UR22, 0x300, UR11 ;  /* 0x0000030016157890 */ /* 0x000fe2000fffe00b */
[----:B------:R-:W-:Y:S01]  /*6040*/  SEL R6, R6, RZ, P1 ;  /* 0x000000ff06067207 */ /* 0x000fe20000800000 */
[----:B------:R-:W-:Y:S01]  /*6050*/  UIADD3 UR22, UR22, 0x1c300, UR8 ;  /* 0x0001c30016167890 */ /* 0x000fe2000fffe008 */
[----:B------:R-:W-:Y:S01]  /*6060*/  LOP3.LUT R4, R4, R11, RZ, 0x3c, !PT ;  /* 0x0000000b04047212 */ /* 0x000fe200078e3cff */
[----:B------:R-:W-:Y:S01]  /*6070*/  UIADD3.X UR33, URZ, UR27, URZ, UP1, !UPT ;  /* 0x0000001b3f217290 */ /* 0x000fe20008ffe43f */
[----:B------:R-:W-:Y:S01]  /*6080*/  UMOV UR16, 0x0 ;  /* 0x0000000000107882 */ /* 0x000fe20000000000 */
[----:B------:R-:W-:Y:S01]  /*6090*/  UMOV UR17, 0x10000000 ;  /* 0x1000000000117882 */ /* 0x000fe20000000000 */
[----:B------:R-:W-:Y:S01]  /*60a0*/  UMOV UR11, UR23 ;  /* 0x00000017000b7c82 */ /* 0x000fe20008000000 */
[----:B------:R-:W-:-:S02]  /*60b0*/  UMOV UR8, UR21 ;  /* 0x0000001500087c82 */ /* 0x000fc40008000000 */
[----:B------:R0:W-:Y:S02]  /*60c0*/  UTMALDG.3D.MULTICAST [UR8], [UR14], UR20, desc[UR16] ;  /* 0x000010080e0073b4 */ /* 0x0001e40008011814 */
[----:B0-----:R-:W-:Y:S01]  /*60d0*/  UMOV UR8, UR22 ;  /* 0x0000001600087c82 */ /* 0x001fe20008000000 */
[----:B------:R-:W-:Y:S02]  /*60e0*/  UMOV UR11, UR24 ;  /* 0x00000018000b7c82 */ /* 0x000fe40008000000 */
[----:B------:R0:W-:Y:S02]  /*60f0*/  UTMALDG.3D.MULTICAST [UR8], [UR32], UR30, desc[UR16] ;  /* 0x00001008200073b4 */ /* 0x0001e4000801181e */
[----:B0-----:R-:W-:Y:S05]  /*6100*/  @P3 BRA `(.L_x_118) ;  /* 0xfffffffc00383947 */ /* 0x001fea000383ffff */
.L_x_114:
[----:B------:R-:W-:Y:S05]  /*6110*/  BSYNC B1 ;  /* 0x0000000000017941 */ /* 0x000fea0003800000 */
.L_x_113:
[----:B------:R-:W-:Y:S01]  /*6120*/  LOP3.LUT P5, RZ, R15, 0xff, RZ, 0xc0, !PT ;  /* 0x000000ff0fff7812 */ /* 0x000fe200078ac0ff */
[----:B------:R-:W-:Y:S01]  /*6130*/  VIADD R11, R12, UR13 ;  /* 0x0000000d0c0b7c36 */ /* 0x000fe20008000000 */
[----:B------:R-:W-:Y:S01]  /*6140*/  ULDC.64 UR8, c[0x0][0x650] ;  /* 0x0001940000087ab9 */ /* 0x000fe20000000a00 */
[----:B------:R-:W-:Y:S01]  /*6150*/  IMAD.U32 R6, RZ, RZ, UR13 ;  /* 0x0000000dff067e24 */ /* 0x000fe2000f8e00ff */
[----:B------:R-:W-:Y:S01]  /*6160*/  UISETP.GE.U32.AND UP0, UPT, UR13, 0x1c, UPT ;  /* 0x0000001c0d00788c */ /* 0x000fe2000bf06070 */
[----:B------:R-:W-:Y:S01]  /*6170*/  BSSY B1, `(.L_x_119) ;  /* 0x000006b000017945 */ /* 0x000fe20003800000 */
[----:B------:R-:W-:Y:S02]  /*6180*/  ISETP.GT.U32.AND P1, PT, R11, 0x1b, PT ;  /* 0x0000001b0b00780c */ /* 0x000fe40003f24070 */
[----:B------:R-:W-:Y:S02]  /*6190*/  PRMT R10, RZ, 0x7610, R10 ;  /* 0x00007610ff0a7816 */ /* 0x000fe4000000000a */
[----:B------:R-:W-:-:S02]  /*61a0*/  ISETP.LT.U32.AND P1, PT, R6, 0x1c, P1 ;  /* 0x0000001c0600780c */ /* 0x000fc40000f21070 */
[----:B------:R-:W-:Y:S01]  /*61b0*/  PLOP3.LUT P3, PT, PT, PT, UP0, 0x80, 0x0 ;  /* 0x000000000000781c */ /* 0x000fe20003f6f008 */
[----:B------:R-:W0:Y:S01]  /*61c0*/  @P5 S2R R5, SR_CgaCtaId ;  /* 0x0000000000055919 */ /* 0x000e220000008800 */
[----:B------:R-:W-:Y:S02]  /*61d0*/  @P5 MOV R4, 0x400 ;  /* 0x0000040000045802 */ /* 0x000fe40000000f00 */
[----:B------:R-:W-:Y:S02]  /*61e0*/  SEL R6, RZ, 0x1, !P1 ;  /* 0x00000001ff067807 */ /* 0x000fe40004800000 */
[----:B------:R-:W-:Y:S02]  /*61f0*/  PRMT R15, RZ, 0x7610, R15 ;  /* 0x00007610ff0f7816 */ /* 0x000fe4000000000f */
[----:B------:R-:W-:Y:S01]  /*6200*/  LOP3.LUT R13, R13, R6, RZ, 0x3c, !PT ;  /* 0x000000060d0d7212 */ /* 0x000fe200078e3cff */
[----:B------:R-:W-:Y:S01]  /*6210*/  IMAD.MOV.U32 R6, RZ, RZ, -0x1 ;  /* 0xffffffffff067424 */ /* 0x000fe200078e00ff */
[----:B0-----:R-:W-:-:S04]  /*6220*/  @P5 LEA R4, R5, R4, 0x18 ;  /* 0x0000000405045211 */ /* 0x001fc800078ec0ff */
[----:B------:R0:W-:Y:S01]  /*6230*/  @P5 SYNCS.ARRIVE.TRANS64.A1T0 RZ, [R4+URZ+0x1f8], RZ ;  /* 0x0001f8ff04ff59a7 */ /* 0x0001e2000810003f */
[----:B------:R-:W-:-:S04]  /*6240*/  IADD3 R2, P5, R2, R8, RZ ;  /* 0x0000000802027210 */ /* 0x000fc80007fbe0ff */
[----:B------:R-:W-:Y:S01]  /*6250*/  ISETP.GE.U32.AND P1, PT, R2, UR8, PT ;  /* 0x0000000802007c0c */ /* 0x000fe2000bf26070 */
[----:B------:R-:W-:Y:S01]  /*6260*/  IMAD.X R3, R3, 0x1, R0, P5 ;  /* 0x0000000103037824 */ /* 0x000fe200028e0600 */
[----:B0-----:R-:W-:-:S04]  /*6270*/  SHF.R.U32.HI R4, RZ, 0x2, R11 ;  /* 0x00000002ff047819 */ /* 0x001fc8000001160b */
[----:B------:R-:W-:Y:S01]  /*6280*/  ISETP.GE.U32.AND.EX P1, PT, R3, UR9, PT, P1 ;  /* 0x0000000903007c0c */ /* 0x000fe2000bf26110 */
[----:B------:R-:W-:-:S04]  /*6290*/  IMAD.WIDE.U32 R4, R4, 0x24924925, RZ ;  /* 0x2492492504047825 */ /* 0x000fc800078e00ff */
[----:B------:R-:W-:Y:S01]  /*62a0*/  IMAD R12, R5, -0x1c, R11 ;  /* 0xffffffe4050c7824 */ /* 0x000fe200078e020b */
[----:B------:R-:W-:Y:S01]  /*62b0*/  @P3 LOP3.LUT R13, R13, 0x1, R5, 0x78, !PT ;  /* 0x000000010d0d3812 */ /* 0x000fe200078e7805 */
[----:B------:R-:W-:Y:S02]  /*62c0*/  IMAD.MOV.U32 R4, RZ, RZ, -0x1 ;  /* 0xffffffffff047424 */ /* 0x000fe400078e00ff */
[----:B------:R-:W-:-:S04]  /*62d0*/  IMAD.MOV.U32 R5, RZ, RZ, -0x1 ;  /* 0xffffffffff057424 */ /* 0x000fc800078e00ff */
[----:B------:R-:W-:Y:S05]  /*62e0*/  @P1 BRA `(.L_x_120) ;  /* 0x00000004004c1947 */ /* 0x000fea0003800000 */
[----:B------:R-:W0:Y:S01]  /*62f0*/  S2R R17, SR_CTAID.X ;  /* 0x0000000000117919 */ /* 0x000e220000002500 */
[----:B------:R-:W-:Y:S01]  /*6300*/  ULDC.64 UR8, c[0x0][0x628] ;  /* 0x00018a0000087ab9 */ /* 0x000fe20000000a00 */
[----:B------:R-:W1:Y:S01]  /*6310*/  LDC R18, c[0x0][0x144] ;  /* 0x00005100ff127b82 */ /* 0x000e620000000800 */
[----:B------:R-:W-:Y:S01]  /*6320*/  ISETP.NE.U32.AND P1, PT, RZ, UR8, PT ;  /* 0x00000008ff007c0c */ /* 0x000fe2000bf25070 */
[----:B------:R-:W2:Y:S01]  /*6330*/  S2R R6, SR_CTAID.Y ;  /* 0x0000000000067919 */ /* 0x000ea20000002600 */
[----:B------:R-:W-:Y:S01]  /*6340*/  ULDC UR10, c[0x0][0x150] ;  /* 0x00005400000a7ab9 */ /* 0x000fe20000000800 */
[----:B------:R-:W-:Y:S01]  /*6350*/  ULDC UR11, c[0x0][0x630] ;  /* 0x00018c00000b7ab9 */ /* 0x000fe20000000800 */
[----:B------:R-:W-:Y:S01]  /*6360*/  ISETP.NE.AND.EX P1, PT, RZ, UR9, PT, P1 ;  /* 0x00000009ff007c0c */ /* 0x000fe2000bf25310 */
[----:B------:R-:W-:Y:S01]  /*6370*/  IMAD.MOV.U32 R4, RZ, RZ, R2 ;  /* 0x000000ffff047224 */ /* 0x000fe200078e0002 */
[----:B0-----:R-:W-:-:S05]  /*6380*/  I2FP.F32.U32 R5, R17 ;  /* 0x0000001100057245 */ /* 0x001fca0000201000 */
[----:B------:R-:W-:Y:S01]  /*6390*/  FMUL R20, R5, UR10 ;  /* 0x0000000a05147c20 */ /* 0x000fe20008400000 */
[----:B------:R-:W-:-:S05]  /*63a0*/  IMAD.MOV.U32 R5, RZ, RZ, R3 ;  /* 0x000000ffff057224 */ /* 0x000fca00078e0003 */
[----:B--2---:R-:W-:Y:S05]  /*63b0*/  @!P1 BRA `(.L_x_121) ;  /* 0x0000000000289947 */ /* 0x004fea0003800000 */
[----:B------:R-:W-:Y:S02]  /*63c0*/  ULDC UR10, c[0x0][0x634] ;  /* 0x00018d00000a7ab9 */ /* 0x000fe40000000800 */
[----:B------:R-:W-:-:S05]  /*63d0*/  IADD3 R5, P1, R2, UR10, RZ ;  /* 0x0000000a02057c10 */ /* 0x000fca000ff3e0ff */
[----:B------:R-:W-:-:S04]  /*63e0*/  IMAD.X R19, RZ, RZ, R3, P1 ;  /* 0x000000ffff137224 */ /* 0x000fc800008e0603 */
[----:B------:R-:W-:-:S04]  /*63f0*/  IMAD.WIDE.U32 R10, R19, UR8, RZ ;  /* 0x00000008130a7c25 */ /* 0x000fc8000f8e00ff */
[----:B------:R-:W-:-:S04]  /*6400*/  IMAD.WIDE.U32 R10, P1, R5, UR9, R10 ;  /* 0x00000009050a7c25 */ /* 0x000fc8000f82000a */
[----:B------:R-:W-:-:S04]  /*6410*/  IMAD.WIDE.U32 R4, R5, UR8, RZ ;  /* 0x0000000805047c25 */ /* 0x000fc8000f8e00ff */
[----:B------:R-:W-:Y:S01]  /*6420*/  IMAD.MOV.U32 R4, RZ, RZ, R11 ;  /* 0x000000ffff047224 */ /* 0x000fe200078e000b */
[----:B------:R-:W-:Y:S01]  /*6430*/  IADD3 RZ, P3, R5, R10, RZ ;  /* 0x0000000a05ff7210 */ /* 0x000fe20007f7e0ff */
[----:B------:R-:W-:-:S04]  /*6440*/  IMAD.X R5, RZ, RZ, RZ, P1 ;  /* 0x000000ffff057224 */ /* 0x000fc800008e06ff */
[----:B------:R-:W-:-:S08]  /*6450*/  IMAD.WIDE.U32.X R4, R19, UR9, R4, P3 ;  /* 0x0000000913047c25 */ /* 0x000fd000098e0404 */
.L_x_121:
[--C-:B------:R-:W-:Y:S01]  /*6460*/  SHF.R.U64 R16, R4, UR11, R5.reuse ;  /* 0x0000000b04107c19 */ /* 0x100fe20008001205 */
[----:B------:R-:W0:Y:S01]  /*6470*/  F2I.U32.TRUNC.NTZ R20, R20 ;  /* 0x0000001400147305 */ /* 0x000e22000020f000 */
[----:B------:R-:W-:Y:S01]  /*6480*/  SHF.R.U32.HI R4, RZ, UR11, R5 ;  /* 0x0000000bff047c19 */ /* 0x000fe20008011605 */
[----:B------:R-:W-:Y:S01]  /*6490*/  ULDC.64 UR8, c[0x0][0x620] ;  /* 0x0001880000087ab9 */ /* 0x000fe20000000a00 */
[----:B------:R-:W-:Y:S01]  /*64a0*/  IADD3 R11, P1, RZ, -R16, RZ ;  /* 0x80000010ff0b7210 */ /* 0x000fe20007f3e0ff */
[----:B------:R-:W-:Y:S01]  /*64b0*/  ULDC.64 UR10, c[0x0][0x640] ;  /* 0x00019000000a7ab9 */ /* 0x000fe20000000a00 */
[----:B------:R-:W2:Y:S03]  /*64c0*/  LDC R21, c[0x0][0x148] ;  /* 0x00005200ff157b82 */ /* 0x000ea60000000800 */
[----:B------:R-:W-:Y:S01]  /*64d0*/  IMAD.X R4, RZ, RZ, ~R4, P1 ;  /* 0x000000ffff047224 */ /* 0x000fe200008e0e04 */
[----:B------:R-:W-:-:S03]  /*64e0*/  ISETP.NE.U32.AND P1, PT, RZ, UR10, PT ;  /* 0x0000000aff007c0c */ /* 0x000fc6000bf25070 */
[----:B------:R-:W-:Y:S01]  /*64f0*/  IMAD R10, R4, UR8, RZ ;  /* 0x00000008040a7c24 */ /* 0x000fe2000f8e02ff */
[----:B------:R-:W-:Y:S01]  /*6500*/  ISETP.NE.AND.EX P1, PT, RZ, UR11, PT, P1 ;  /* 0x0000000bff007c0c */ /* 0x000fe2000bf25310 */
[----:B------:R-:W-:Y:S01]  /*6510*/  IMAD.WIDE.U32 R4, R11, UR8, R2 ;  /* 0x000000080b047c25 */ /* 0x000fe2000f8e0002 */
[----:B------:R-:W-:-:S03]  /*6520*/  ULDC UR8, c[0x0][0x618] ;  /* 0x0001860000087ab9 */ /* 0x000fc60000000800 */
[----:B------:R-:W-:Y:S01]  /*6530*/  IMAD R11, R11, UR9, R10 ;  /* 0x000000090b0b7c24 */ /* 0x000fe2000f8e020a */
[----:B------:R-:W-:Y:S01]  /*6540*/  ULDC UR9, c[0x0][0x154] ;  /* 0x0000550000097ab9 */ /* 0x000fe20000000800 */
[----:B0-----:R-:W-:Y:S02]  /*6550*/  IMAD.MOV R10, RZ, RZ, -R20 ;  /* 0x000000ffff0a7224 */ /* 0x001fe400078e0a14 */
[----:B------:R-:W-:Y:S02]  /*6560*/  IMAD.IADD R5, R5, 0x1, R11 ;  /* 0x0000000105057824 */ /* 0x000fe400078e020b */
[----:B-1----:R-:W-:Y:S01]  /*6570*/  IMAD R17, R18, R10, R17 ;  /* 0x0000000a12117224 */ /* 0x002fe200078e0211 */
[----:B------:R-:W-:Y:S02]  /*6580*/  I2FP.F32.U32 R10, R6 ;  /* 0x00000006000a7245 */ /* 0x000fe40000201000 */
[--C-:B------:R-:W-:Y:S02]  /*6590*/  SHF.R.U64 R18, R4, UR8, R5.reuse ;  /* 0x0000000804127c19 */ /* 0x100fe40008001205 */
[----:B------:R-:W-:Y:S01]  /*65a0*/  SHF.R.U32.HI R5, RZ, UR8, R5 ;  /* 0x00000008ff057c19 */ /* 0x000fe20008011605 */
[----:B------:R-:W-:Y:S01]  /*65b0*/  FMUL R10, R10, UR9 ;  /* 0x000000090a0a7c20 */ /* 0x000fe20008400000 */
[----:B------:R-:W-:-:S02]  /*65c0*/  ULDC UR8, c[0x0][0x608] ;  /* 0x0001820000087ab9 */ /* 0x000fc40000000800 */
[--C-:B------:R-:W-:Y:S01]  /*65d0*/  SHF.R.U64 R20, R18, UR8, R5.reuse ;  /* 0x0000000812147c19 */ /* 0x100fe20008001205 */
[----:B------:R0:W1:Y:S01]  /*65e0*/  F2I.U32.TRUNC.NTZ R22, R10 ;  /* 0x0000000a00167305 */ /* 0x000062000020f000 */
[----:B------:R-:W-:Y:S01]  /*65f0*/  SHF.R.U32.HI R5, RZ, UR8, R5 ;  /* 0x00000008ff057c19 */ /* 0x000fe20008011605 */
[----:B------:R-:W-:-:S03]  /*6600*/  ULDC UR8, c[0x0][0x658] ;  /* 0x0001960000087ab9 */ /* 0x000fc60000000800 */
[--C-:B------:R-:W-:Y:S02]  /*6610*/  SHF.R.U64 R19, R20, UR8, R5.reuse ;  /* 0x0000000814137c19 */ /* 0x100fe40008001205 */
[----:B------:R-:W-:-:S03]  /*6620*/  SHF.R.U32.HI R23, RZ, UR8, R5 ;  /* 0x00000008ff177c19 */ /* 0x000fc60008011605 */
[----:B------:R-:W-:Y:S02]  /*6630*/  IMAD.MOV.U32 R4, RZ, RZ, R19 ;  /* 0x000000ffff047224 */ /* 0x000fe400078e0013 */
[----:B------:R-:W-:Y:S01]  /*6640*/  IMAD.MOV.U32 R5, RZ, RZ, R23 ;  /* 0x000000ffff057224 */ /* 0x000fe200078e0017 */
[----:B0-----:R-:W-:Y:S06]  /*6650*/  @!P1 BRA `(.L_x_122) ;  /* 0x0000000000289947 */ /* 0x001fec0003800000 */
        /* <DEDUP_REMOVED lines=10> */
.L_x_122:
[----:B------:R-:W-:Y:S01]  /*6700*/  ULDC UR8, c[0x0][0x648] ;  /* 0x0001920000087ab9 */ /* 0x000fe20000000800 */
[----:B-1----:R-:W-:Y:S01]  /*6710*/  IMAD.MOV R22, RZ, RZ, -R22 ;  /* 0x000000ffff167224 */ /* 0x002fe200078e0a16 */
[----:B------:R-:W-:Y:S01]  /*6720*/  SHF.R.U64 R5, R4, UR8, R5 ;  /* 0x0000000804057c19 */ /* 0x000fe20008001205 */
[----:B------:R-:W-:Y:S01]  /*6730*/  ULDC UR8, c[0x0][0x638] ;  /* 0x00018e0000087ab9 */ /* 0x000fe20000000800 */
[----:B------:R-:W-:Y:S01]  /*6740*/  LOP3.LUT R4, R20, UR7, RZ, 0xc0, !PT ;  /* 0x0000000714047c12 */ /* 0x000fe2000f8ec0ff */
[----:B--2---:R-:W-:Y:S01]  /*6750*/  @P4 IMAD R17, R21, R22, R6 ;  /* 0x0000001615114224 */ /* 0x004fe200078e0206 */
[----:B------:R-:W-:Y:S01]  /*6760*/  LOP3.LUT R18, R18, UR4, RZ, 0xc0, !PT ;  /* 0x0000000412127c12 */ /* 0x000fe2000f8ec0ff */
[----:B------:R-:W-:Y:S01]  /*6770*/  IMAD.MOV R6, RZ, RZ, -R5 ;  /* 0x000000ffff067224 */ /* 0x000fe200078e0a05 */
[----:B------:R-:W-:Y:S01]  /*6780*/  ULDC UR9, c[0x0][0x610] ;  /* 0x0001840000097ab9 */ /* 0x000fe20000000800 */
[----:B------:R-:W-:Y:S02]  /*6790*/  IMAD R4, R5, UR5, R4 ;  /* 0x0000000505047c24 */ /* 0x000fe4000f8e0204 */
[----:B------:R-:W-:Y:S01]  /*67a0*/  IMAD R19, R6, UR8, R19 ;  /* 0x0000000806137c24 */ /* 0x000fe2000f8e0213 */
[----:B------:R-:W-:Y:S01]  /*67b0*/  ULDC UR8, c[0x0][0x600] ;  /* 0x0001800000087ab9 */ /* 0x000fe20000000800 */
[----:B------:R-:W-:-:S02]  /*67c0*/  IMAD R17, R4, UR9, R17 ;  /* 0x0000000904117c24 */ /* 0x000fc4000f8e0211 */
[----:B------:R-:W-:Y:S02]  /*67d0*/  IMAD R6, R19, UR8, R18 ;  /* 0x0000000813067c24 */ /* 0x000fe4000f8e0212 */
[----:B------:R-:W-:Y:S02]  /*67e0*/  IMAD.MOV.U32 R10, RZ, RZ, 0x1 ;  /* 0x00000001ff0a7424 */ /* 0x000fe400078e00ff */
[----:B------:R-:W-:Y:S01]  /*67f0*/  IMAD.MOV.U32 R5, RZ, RZ, R16 ;  /* 0x000000ffff057224 */ /* 0x000fe200078e0010 */
[----:B------:R-:W-:Y:S02]  /*6800*/  SEL R4, R6, R17, !P4 ;  /* 0x0000001106047207 */ /* 0x000fe40006000000 */
[----:B------:R-:W-:-:S07]  /*6810*/  SEL R6, R17, R6, !P4 ;  /* 0x0000000611067207 */ /* 0x000fce0006000000 */
.L_x_120:
[----:B------:R-:W-:Y:S05]  /*6820*/  BSYNC B1 ;  /* 0x0000000000017941 */ /* 0x000fea0003800000 */
.L_x_119:
[----:B------:R-:W-:-:S13]  /*6830*/  LOP3.LUT P1, RZ, R10, 0xff, RZ, 0xc0, !PT ;  /* 0x000000ff0aff7812 */ /* 0x000fda000782c0ff */
[----:B------:R-:W-:Y:S05]  /*6840*/  @P1 BRA `(.L_x_123) ;  /* 0xfffffff400301947 */ /* 0x000fea000383ffff */
[----:B------:R-:W-:Y:S05]  /*6850*/  BSYNC B0 ;  /* 0x0000000000007941 */ /* 0x000fea0003800000 */
.L_x_111:
[----:B------:R-:W-:-:S03]  /*6860*/  UMOV UR8, 0xffffffff ;  /* 0xffffffff00087882 */ /* 0x000fc60000000000 */
[----:B------:R-:W-:Y:S05]  /*6870*/  BRA.DIV UR8, `(.L_x_124) ;  /* 0x0000001208ac7947 */ /* 0x000fea000b800000 */
[----:B------:R-:W-:-:S13]  /*6880*/  ELECT P0, URZ, PT ;  /* 0x00000000003f782f */ /* 0x000fda0003800000 */
.L_x_164:
[----:B------:R-:W-:Y:S04]  /*6890*/  BSSY B0, `(.L_x_125) ;  /* 0x0000103000007945 */ /* 0x000fe80003800000 */
[----:B------:R-:W-:Y:S05]  /*68a0*/  @!P0 BRA `(.L_x_126) ;  /* 0x0000001000048947 */ /* 0x000fea0003800000 */
[----:B------:R-:W-:-:S04]  /*68b0*/  LOP3.LUT R7, R7, 0x2, RZ, 0xfc, !PT ;  /* 0x0000000207077812 */ /* 0x000fc800078efcff */
[----:B------:R-:W-:-:S13]  /*68c0*/  ISETP.NE.AND P0, PT, R7, 0x3, PT ;  /* 0x000000030700780c */ /* 0x000fda0003f05270 */
[----:B------:R-:W-:Y:S05]  /*68d0*/  @!P0 BRA `(.L_x_127) ;  /* 0x0000000000048947 */ /* 0x000fea0003800000 */
[----:B------:R-:W-:Y:S01]  /*68e0*/  BPT.TRAP 0x1 ;  /* 0x000000040000795c */ /* 0x000fe20000300000 */
.L_x_127:
[----:B------:R-:W0:Y:S01]  /*68f0*/  S2R R3, SR_CgaCtaId ;  /* 0x0000000000037919 */ /* 0x000e220000008800 */
[----:B------:R-:W-:Y:S02]  /*6900*/  MOV R0, 0x400 ;  /* 0x0000040000007802 */ /* 0x000fe40000000f00 */
[----:B------:R-:W-:Y:S02]  /*6910*/  SHF.L.U32 R2, R13, 0x1f, RZ ;  /* 0x0000001f0d027819 */ /* 0x000fe400000006ff */
[----:B0-----:R-:W-:-:S05]  /*6920*/  LEA R3, R3, R0, 0x18 ;  /* 0x0000000003037211 */ /* 0x001fca00078ec0ff */
[----:B------:R-:W-:-:S04]  /*6930*/  VIADD R3, R3, 0xe0 ;  /* 0x000000e003037836 */ /* 0x000fc80000000000 */
[C---:B------:R-:W-:Y:S02]  /*6940*/  IMAD R5, R12.reuse, 0x8, R3 ;  /* 0x000000080c057824 */ /* 0x040fe400078e0203 */
[----:B------:R-:W-:Y:S02]  /*6950*/  VIADD R12, R12, 0x1 ;  /* 0x000000010c0c7836 */ /* 0x000fe40000000000 */
[----:B------:R-:W0:Y:S03]  /*6960*/  SYNCS.PHASECHK.TRANS64.TRYWAIT P0, [R5+URZ], R2 ;  /* 0x00000002050075a7 */ /* 0x000e26000800017f */
[----:B------:R-:W-:-:S04]  /*6970*/  ISETP.NE.AND P1, PT, R12, 0x1c, PT ;  /* 0x0000001c0c00780c */ /* 0x000fc80003f25270 */
[----:B------:R-:W-:Y:S02]  /*6980*/  SEL R0, RZ, 0x1, P1 ;  /* 0x00000001ff007807 */ /* 0x000fe40000800000 */
[----:B------:R-:W-:Y:S02]  /*6990*/  SEL R12, R12, RZ, P1 ;  /* 0x000000ff0c0c7207 */ /* 0x000fe40000800000 */
[----:B------:R-:W-:-:S03]  /*69a0*/  LOP3.LUT R13, R13, R0, RZ, 0x3c, !PT ;  /* 0x000000000d0d7212 */ /* 0x000fc600078e3cff */
[----:B------:R-:W-:Y:S01]  /*69b0*/  IMAD R7, R12, 0x8, R3 ;  /* 0x000000080c077824 */ /* 0x000fe200078e0203 */
[----:B------:R-:W-:Y:S01]  /*69c0*/  SHF.L.U32 R4, R13, 0x1f, RZ ;  /* 0x0000001f0d047819 */ /* 0x000fe200000006ff */
[----:B0-----:R-:W-:Y:S06]  /*69d0*/  @!P0 BRA `(.L_x_128) ;  /* 0x0000001000788947 */ /* 0x001fec0003800000 */
.L_x_165:
[----:B------:R-:W1:Y:S01]  /*69e0*/  SYNCS.PHASECHK.TRANS64.TRYWAIT P0, [R7+URZ], R4 ;  /* 0x00000004070075a7 */ /* 0x000e62000800017f */
[----:B------:R-:W-:-:S05]  /*69f0*/  VIADD R0, R12, 0x1 ;  /* 0x000000010c007836 */ /* 0x000fca0000000000 */
[----:B------:R-:W-:-:S04]  /*6a00*/  ISETP.NE.AND P1, PT, R0, 0x1c, PT ;  /* 0x0000001c0000780c */ /* 0x000fc80003f25270 */
[----:B0-----:R-:W-:Y:S02]  /*6a10*/  SEL R2, RZ, 0x1, P1 ;  /* 0x00000001ff027807 */ /* 0x001fe40000800000 */
[----:B------:R-:W-:Y:S02]  /*6a20*/  SEL R0, R0, RZ, P1 ;  /* 0x000000ff00007207 */ /* 0x000fe40000800000 */
[----:B------:R-:W-:-:S03]  /*6a30*/  LOP3.LUT R13, R13, R2, RZ, 0x3c, !PT ;  /* 0x000000020d0d7212 */ /* 0x000fc600078e3cff */
[----:B------:R-:W-:Y:S01]  /*6a40*/  IMAD R6, R0, 0x8, R3 ;  /* 0x0000000800067824 */ /* 0x000fe200078e0203 */
[----:B------:R-:W-:Y:S01]  /*6a50*/  SHF.L.U32 R5, R13, 0x1f, RZ ;  /* 0x0000001f0d057819 */ /* 0x000fe200000006ff */
[----:B-1----:R-:W-:Y:S06]  /*6a60*/  @!P0 BRA `(.L_x_129) ;  /* 0x0000001000688947 */ /* 0x002fec0003800000 */
.L_x_166:
[----:B------:R-:W1:Y:S01]  /*6a70*/  SYNCS.PHASECHK.TRANS64.TRYWAIT P0, [R6+URZ], R5 ;  /* 0x00000005060075a7 */ /* 0x000e62000800017f */
[----:B------:R-:W-:-:S05]  /*6a80*/  VIADD R0, R0, 0x1 ;  /* 0x0000000100007836 */ /* 0x000fca0000000000 */
[----:B------:R-:W-:-:S04]  /*6a90*/  ISETP.NE.AND P1, PT, R0, 0x1c, PT ;  /* 0x0000001c0000780c */ /* 0x000fc80003f25270 */
[----:B------:R-:W-:Y:S02]  /*6aa0*/  SEL R2, RZ, 0x1, P1 ;  /* 0x00000001ff027807 */ /* 0x000fe40000800000 */
[----:B------:R-:W-:Y:S02]  /*6ab0*/  SEL R0, R0, RZ, P1 ;  /* 0x000000ff00007207 */ /* 0x000fe40000800000 */
[----:B------:R-:W-:-:S03]  /*6ac0*/  LOP3.LUT R13, R13, R2, RZ, 0x3c, !PT ;  /* 0x000000020d0d7212 */ /* 0x000fc600078e3cff */
[----:B0-----:R-:W-:Y:S01]  /*6ad0*/  IMAD R7, R0, 0x8, R3 ;  /* 0x0000000800077824 */ /* 0x001fe200078e0203 */
[----:B------:R-:W-:Y:S01]  /*6ae0*/  SHF.L.U32 R4, R13, 0x1f, RZ ;  /* 0x0000001f0d047819 */ /* 0x000fe200000006ff */
[----:B-1----:R-:W-:Y:S06]  /*6af0*/  @!P0 BRA `(.L_x_130) ;  /* 0x0000001000588947 */ /* 0x002fec0003800000 */
.L_x_167:
        /* <DEDUP_REMOVED lines=9> */
.L_x_168:
        /* <DEDUP_REMOVED lines=9> */
.L_x_169:
        /* <DEDUP_REMOVED lines=9> */
.L_x_170:
        /* <DEDUP_REMOVED lines=9> */
.L_x_171:
        /* <DEDUP_REMOVED lines=9> */
.L_x_172:
        /* <DEDUP_REMOVED lines=9> */
.L_x_173:
        /* <DEDUP_REMOVED lines=9> */
.L_x_174:
        /* <DEDUP_REMOVED lines=9> */
.L_x_175:
        /* <DEDUP_REMOVED lines=9> */
.L_x_176:
        /* <DEDUP_REMOVED lines=9> */
.L_x_177:
        /* <DEDUP_REMOVED lines=9> */
.L_x_178:
        /* <DEDUP_REMOVED lines=9> */
.L_x_179:
        /* <DEDUP_REMOVED lines=9> */
.L_x_180:
        /* <DEDUP_REMOVED lines=9> */
.L_x_181:
        /* <DEDUP_REMOVED lines=9> */
.L_x_182:
        /* <DEDUP_REMOVED lines=9> */
.L_x_183:
        /* <DEDUP_REMOVED lines=9> */
.L_x_184:
        /* <DEDUP_REMOVED lines=9> */
.L_x_185:
        /* <DEDUP_REMOVED lines=9> */
.L_x_186:
        /* <DEDUP_REMOVED lines=9> */
.L_x_187:
        /* <DEDUP_REMOVED lines=9> */
.L_x_188:
        /* <DEDUP_REMOVED lines=9> */
.L_x_189:
        /* <DEDUP_REMOVED lines=9> */
.L_x_190:
[----:B------:R-:W1:Y:S01]  /*77f0*/  SYNCS.PHASECHK.TRANS64.TRYWAIT P0, [R6+URZ], R5 ;  /* 0x00000005060075a7 */ /* 0x000e62000800017f */
[----:B------:R-:W-:-:S05]  /*7800*/  VIADD R0, R0, 0x1 ;  /* 0x0000000100007836 */ /* 0x000fca0000000000 */
[----:B------:R-:W-:-:S04]  /*7810*/  ISETP.NE.AND P1, PT, R0, 0x1c, PT ;  /* 0x0000001c0000780c */ /* 0x000fc80003f25270 */
[----:B------:R-:W-:Y:S02]  /*7820*/  SEL R2, RZ, 0x1, P1 ;  /* 0x00000001ff027807 */ /* 0x000fe40000800000 */
[----:B------:R-:W-:Y:S02]  /*7830*/  SEL R0, R0, RZ, P1 ;  /* 0x000000ff00007207 */ /* 0x000fe40000800000 */
[----:B------:R-:W-:Y:S01]  /*7840*/  LOP3.LUT R2, R13, R2, RZ, 0x3c, !PT ;  /* 0x000000020d027212 */ /* 0x000fe200078e3cff */
[----:B-1----:R-:W-:Y:S06]  /*7850*/  @!P0 BRA `(.L_x_154) ;  /* 0x0000000800e08947 */ /* 0x002fec0003800000 */
.L_x_191:
[----:B------:R-:W-:Y:S01]  /*7860*/  IMAD R3, R0, 0x8, R3 ;  /* 0x0000000800037824 */ /* 0x000fe200078e0203 */
[----:B------:R-:W-:-:S07]  /*7870*/  SHF.L.U32 R0, R2, 0x1f, RZ ;  /* 0x0000001f02007819 */ /* 0x000fce00000006ff */
.L_x_155:
[----:B--2---:R2:W3:Y:S02]  /*7880*/  SYNCS.PHASECHK.TRANS64.TRYWAIT P0, [R3+URZ], R0 ;  /* 0x00000000030075a7 */ /* 0x0044e4000800017f */
[----:B---3--:R-:W-:Y:S05]  /*7890*/  @!P0 NANOSLEEP.SYNCS 0x989680 ;  /* 0x009896800000895d */ /* 0x008fea0003900000 */
[----:B------:R-:W3:Y:S02]  /*78a0*/  @!P0 SYNCS.PHASECHK.TRANS64 P0, [R3+URZ], R0 ;  /* 0x00000000030085a7 */ /* 0x000ee4000800007f */
[----:B---3--:R-:W-:Y:S05]  /*78b0*/  @!P0 BRA `(.L_x_155) ;  /* 0xfffffffc00f08947 */ /* 0x008fea000383ffff */
.L_x_126:
[----:B------:R-:W-:Y:S05]  /*78c0*/  BSYNC B0 ;  /* 0x0000000000007941 */ /* 0x000fea0003800000 */
.L_x_125:
[----:B------:R-:W-:Y:S05]  /*78d0*/  EXIT ;  /* 0x000000000000794d */ /* 0x000fea0003800000 */
.L_x_20:
[----:B0-----:R-:W-:-:S04]  /*78e0*/  IMAD.U32 R17, RZ, RZ, UR15 ;  /* 0x0000000fff117e24 */ /* 0x001fc8000f8e00ff */
[----:B------:R0:W1:Y:S03]  /*78f0*/  SYNCS.PHASECHK.TRANS64.TRYWAIT P0, [R17+URZ+-0x8], R16 ;  /* 0xfffff810110075a7 */ /* 0x000066000800017f */
[----:B-1----:R-:W-:Y:S05]  /*7900*/  @!P0 NANOSLEEP.SYNCS 0x989680 ;  /* 0x009896800000895d */ /* 0x002fea0003900000 */
[----:B------:R-:W1:Y:S02]  /*7910*/  @!P0 SYNCS.PHASECHK.TRANS64 P0, [R17+URZ+-0x8], R16 ;  /* 0xfffff810110085a7 */ /* 0x000e64000800007f */
[----:B-1----:R-:W-:Y:S05]  /*7920*/  @!P0 BRA `(.L_x_20) ;  /* 0xfffffffc00ec8947 */ /* 0x002fea000383ffff */
[----:B------:R-:W-:Y:S05]  /*7930*/  BRA `(.L_x_156) ;  /* 0xffffffa000407947 */ /* 0x000fea000383ffff */
.L_x_25:
[----:B-1----:R-:W-:-:S04]  /*7940*/  IMAD.U32 R17, RZ, RZ, UR6 ;  /* 0x00000006ff117e24 */ /* 0x002fc8000f8e00ff */
[----:B------:R1:W4:Y:S03]  /*7950*/  SYNCS.PHASECHK.TRANS64.TRYWAIT P0, [R17+URZ], R16 ;  /* 0x00000010110075a7 */ /* 0x000326000800017f */
[----:B----4-:R-:W-:Y:S05]  /*7960*/  @!P0 NANOSLEEP.SYNCS 0x989680 ;  /* 0x009896800000895d */ /* 0x010fea0003900000 */
[----:B------:R-:W4:Y:S02]  /*7970*/  @!P0 SYNCS.PHASECHK.TRANS64 P0, [R17+URZ], R16 ;  /* 0x00000010110085a7 */ /* 0x000f24000800007f */
[----:B----4-:R-:W-:Y:S05]  /*7980*/  @!P0 BRA `(.L_x_25) ;  /* 0xfffffffc00ec8947 */ /* 0x010fea000383ffff */
[----:B------:R-:W-:Y:S05]  /*7990*/  BRA `(.L_x_24) ;  /* 0xffffffa000e87947 */ /* 0x000fea000383ffff */
.L_x_31:
[----:B-1----:R-:W-:-:S04]  /*79a0*/  IMAD.U32 R19, RZ, RZ, UR9 ;  /* 0x00000009ff137e24 */ /* 0x002fc8000f8e00ff */
[----:B------:R1:W4:Y:S03]  /*79b0*/  SYNCS.PHASECHK.TRANS64.TRYWAIT P0, [R19+URZ], R18 ;  /* 0x00000012130075a7 */ /* 0x000326000800017f */
[----:B----4-:R-:W-:Y:S05]  /*79c0*/  @!P0 NANOSLEEP.SYNCS 0x989680 ;  /* 0x009896800000895d */ /* 0x010fea0003900000 */
[----:B------:R-:W4:Y:S02]  /*79d0*/  @!P0 SYNCS.PHASECHK.TRANS64 P0, [R19+URZ], R18 ;  /* 0x00000012130085a7 */ /* 0x000f24000800007f */
[----:B----4-:R-:W-:Y:S05]  /*79e0*/  @!P0 BRA `(.L_x_31) ;  /* 0xfffffffc00ec8947 */ /* 0x010fea000383ffff */
[----:B------:R-:W-:Y:S05]  /*79f0*/  BRA `(.L_x_30) ;  /* 0xffffffa8003c7947 */ /* 0x000fea000383ffff */
.L_x_39:
[----:B0-----:R-:W-:-:S04]  /*7a00*/  IMAD.U32 R17, RZ, RZ, UR15 ;  /* 0x0000000fff117e24 */ /* 0x001fc8000f8e00ff */
[----:B------:R0:W1:Y:S03]  /*7a10*/  SYNCS.PHASECHK.TRANS64.TRYWAIT P0, [R17+URZ+0x8], R16 ;  /* 0x00000810110075a7 */ /* 0x000066000800017f */
[----:B-1----:R-:W-:Y:S05]  /*7a20*/  @!P0 NANOSLEEP.SYNCS 0x989680 ;  /* 0x009896800000895d */ /* 0x002fea0003900000 */
[----:B------:R-:W1:Y:S02]  /*7a30*/  @!P0 SYNCS.PHASECHK.TRANS64 P0, [R17+URZ+0x8], R16 ;  /* 0x00000810110085a7 */ /* 0x000e64000800007f */
[----:B-1----:R-:W-:Y:S05]  /*7a40*/  @!P0 BRA `(.L_x_39) ;  /* 0xfffffffc00ec8947 */ /* 0x002fea000383ffff */
[----:B------:R-:W-:Y:S05]  /*7a50*/  BRA `(.L_x_157) ;  /* 0xffffffb000887947 */ /* 0x000fea000383ffff */
.L_x_112:
[----:B------:R-:W-:Y:S01]  /*7a60*/  BSSY B1, `(.L_x_158) ;  /* 0x0000006000017945 */ /* 0x000fe20003800000 */
[----:B------:R-:W-:-:S07]  /*7a70*/  IMAD.MOV.U32 R10, RZ, RZ, -0x1 ;  /* 0xffffffffff0a7424 */ /* 0x000fce00078e00ff */
[----:B------:R-:W-:Y:S05]  /*7a80*/  WARPSYNC.COLLECTIVE R10, `(.L_x_159) ;  /* 0x000000000a0c7348 */ /* 0x000fea0003c00000 */
[----:B------:R-:W-:Y:S02]  /*7a90*/  ELECT P1, UR62, PT ;  /* 0x00000000003e782f */ /* 0x000fe40003820000 */
[----:B------:R-:W-:Y:S01]  /*7aa0*/  MOV R10, UR62 ;  /* 0x0000003e000a7c02 */ /* 0x000fe20008000f00 */
[----:B------:R-:W-:Y:S10]  /*7ab0*/  ENDCOLLECTIVE ;  /* 0x000000000000791b */ /* 0x000ff40003800000 */
.L_x_159:
[----:B------:R-:W-:Y:S05]  /*7ac0*/  BSYNC B1 ;  /* 0x0000000000017941 */ /* 0x000fea0003800000 */
.L_x_158:
[----:B------:R-:W-:Y:S05]  /*7ad0*/  BRA `(.L_x_160) ;  /* 0xffffffe000987947 */ /* 0x000fea000383ffff */
.L_x_115:
[----:B-1----:R1:W2:Y:S02]  /*7ae0*/  SYNCS.PHASECHK.TRANS64.TRYWAIT P1, [R19+URZ+0xe0], R10 ;  /* 0x0000e00a130075a7 */ /* 0x0022a4000802017f */
[----:B--2---:R-:W-:Y:S05]  /*7af0*/  @!P1 NANOSLEEP.SYNCS 0x989680 ;  /* 0x009896800000995d */ /* 0x004fea0003900000 */
[----:B------:R-:W2:Y:S02]  /*7b00*/  @!P1 SYNCS.PHASECHK.TRANS64 P1, [R19+URZ+0xe0], R10 ;  /* 0x0000e00a130095a7 */ /* 0x000ea4000802007f */
[----:B--2---:R-:W-:Y:S05]  /*7b10*/  @!P1 BRA `(.L_x_115) ;  /* 0xfffffffc00f09947 */ /* 0x004fea000383ffff */
[----:B------:R-:W-:Y:S05]  /*7b20*/  BRA `(.L_x_161) ;  /* 0xffffffe000d07947 */ /* 0x000fea000383ffff */
.L_x_124:
[----:B------:R-:W-:Y:S01]  /*7b30*/  BSSY B0, `(.L_x_162) ;  /* 0x0000006000007945 */ /* 0x000fe20003800000 */
[----:B------:R-:W-:-:S07]  /*7b40*/  IMAD.MOV.U32 R10, RZ, RZ, -0x1 ;  /* 0xffffffffff0a7424 */ /* 0x000fce00078e00ff */
[----:B------:R-:W-:Y:S05]  /*7b50*/  WARPSYNC.COLLECTIVE R10, `(.L_x_163) ;  /* 0x000000000a0c7348 */ /* 0x000fea0003c00000 */
[----:B------:R-:W-:Y:S02]  /*7b60*/  ELECT P1, UR62, PT ;  /* 0x00000000003e782f */ /* 0x000fe40003820000 */
[----:B------:R-:W-:Y:S01]  /*7b70*/  MOV R10, UR62 ;  /* 0x0000003e000a7c02 */ /* 0x000fe20008000f00 */
[----:B------:R-:W-:Y:S10]  /*7b80*/  ENDCOLLECTIVE ;  /* 0x000000000000791b */ /* 0x000ff40003800000 */
.L_x_163:
[----:B------:R-:W-:Y:S05]  /*7b90*/  BSYNC B0 ;  /* 0x0000000000007941 */ /* 0x000fea0003800000 */
.L_x_162:
[----:B------:R-:W-:Y:S01]  /*7ba0*/  PLOP3.LUT P0, PT, P1, PT, PT, 0x80, 0x0 ;  /* 0x000000000000781c */ /* 0x000fe20000f0f070 */
[----:B------:R-:W-:-:S12]  /*7bb0*/  BRA `(.L_x_164) ;  /* 0xffffffec00347947 */ /* 0x000fd8000383ffff */
.L_x_128:
[----:B0-----:R0:W1:Y:S02]  /*7bc0*/  SYNCS.PHASECHK.TRANS64.TRYWAIT P0, [R5+URZ], R2 ;  /* 0x00000002050075a7 */ /* 0x001064000800017f */
[----:B-1----:R-:W-:Y:S05]  /*7bd0*/  @!P0 NANOSLEEP.SYNCS 0x989680 ;  /* 0x009896800000895d */ /* 0x002fea0003900000 */
[----:B------:R-:W1:Y:S02]  /*7be0*/  @!P0 SYNCS.PHASECHK.TRANS64 P0, [R5+URZ], R2 ;  /* 0x00000002050085a7 */ /* 0x000e64000800007f */
[----:B-1----:R-:W-:Y:S05]  /*7bf0*/  @!P0 BRA `(.L_x_128) ;  /* 0xfffffffc00f08947 */ /* 0x002fea000383ffff */
[----:B------:R-:W-:Y:S05]  /*7c00*/  BRA `(.L_x_165) ;  /* 0xffffffec00747947 */ /* 0x000fea000383ffff */
.L_x_129:
[----:B0-----:R0:W1:Y:S02]  /*7c10*/  SYNCS.PHASECHK.TRANS64.TRYWAIT P0, [R7+URZ], R4 ;  /* 0x00000004070075a7 */ /* 0x001064000800017f */
[----:B-1----:R-:W-:Y:S05]  /*7c20*/  @!P0 NANOSLEEP.SYNCS 0x989680 ;  /* 0x009896800000895d */ /* 0x002fea0003900000 */
[----:B------:R-:W1:Y:S02]  /*7c30*/  @!P0 SYNCS.PHASECHK.TRANS64 P0, [R7+URZ], R4 ;  /* 0x00000004070085a7 */ /* 0x000e64000800007f */
[----:B-1----:R-:W-:Y:S05]  /*7c40*/  @!P0 BRA `(.L_x_129) ;  /* 0xfffffffc00f08947 */ /* 0x002fea000383ffff */
[----:B------:R-:W-:Y:S05]  /*7c50*/  BRA `(.L_x_166) ;  /* 0xffffffec00847947 */ /* 0x000fea000383ffff */
.L_x_130:
[----:B0-----:R0:W1:Y:S02]  /*7c60*/  SYNCS.PHASECHK.TRANS64.TRYWAIT P0, [R6+URZ], R5 ;  /* 0x00000005060075a7 */ /* 0x001064000800017f */
[----:B-1----:R-:W-:Y:S05]  /*7c70*/  @!P0 NANOSLEEP.SYNCS 0x989680 ;  /* 0x009896800000895d */ /* 0x002fea0003900000 */
[----:B------:R-:W1:Y:S02]  /*7c80*/  @!P0 SYNCS.PHASECHK.TRANS64 P0, [R6+URZ], R5 ;  /* 0x00000005060085a7 */ /* 0x000e64000800007f */
[----:B-1----:R-:W-:Y:S05]  /*7c90*/  @!P0 BRA `(.L_x_130) ;  /* 0xfffffffc00f08947 */ /* 0x002fea000383ffff */
[----:B------:R-:W-:Y:S05]  /*7ca0*/  BRA `(.L_x_167) ;  /* 0xffffffec00947947 */ /* 0x000fea000383ffff */
.L_x_131:
[----:B0-----:R0:W1:Y:S02]  /*7cb0*/  SYNCS.PHASECHK.TRANS64.TRYWAIT P0, [R7+URZ], R4 ;  /* 0x00000004070075a7 */ /* 0x001064000800017f */
[----:B-1----:R-:W-:Y:S05]  /*7cc0*/  @!P0 NANOSLEEP.SYNCS 0x989680 ;  /* 0x009896800000895d */ /* 0x002fea0003900000 */
[----:B------:R-:W1:Y:S02]  /*7cd0*/  @!P0 SYNCS.PHASECHK.TRANS64 P0, [R7+URZ], R4 ;  /* 0x00000004070085a7 */ /* 0x000e64000800007f */
[----:B-1----:R-:W-:Y:S05]  /*7ce0*/  @!P0 BRA `(.L_x_131) ;  /* 0xfffffffc00f08947 */ /* 0x002fea000383ffff */
[----:B------:R-:W-:Y:S05]  /*7cf0*/  BRA `(.L_x_168) ;  /* 0xffffffec00a47947 */ /* 0x000fea000383ffff */
.L_x_132:
[----:B0-----:R0:W1:Y:S02]  /*7d00*/  SYNCS.PHASECHK.TRANS64.TRYWAIT P0, [R6+URZ], R5 ;  /* 0x00000005060075a7 */ /* 0x001064000800017f */
[----:B-1----:R-:W-:Y:S05]  /*7d10*/  @!P0 NANOSLEEP.SYNCS 0x989680 ;  /* 0x009896800000895d */ /* 0x002fea0003900000 */
[----:B------:R-:W1:Y:S02]  /*7d20*/  @!P0 SYNCS.PHASECHK.TRANS64 P0, [R6+URZ], R5 ;  /* 0x00000005060085a7 */ /* 0x000e64000800007f */
[----:B-1----:R-:W-:Y:S05]  /*7d30*/  @!P0 BRA `(.L_x_132) ;  /* 0xfffffffc00f08947 */ /* 0x002fea000383ffff */
[----:B------:R-:W-:Y:S05]  /*7d40*/  BRA `(.L_x_169) ;  /* 0xffffffec00b47947 */ /* 0x000fea000383ffff */
.L_x_133:
[----:B0-----:R0:W1:Y:S02]  /*7d50*/  SYNCS.PHASECHK.TRANS64.TRYWAIT P0, [R7+URZ], R4 ;  /* 0x00000004070075a7 */ /* 0x001064000800017f */
[----:B-1----:R-:W-:Y:S05]  /*7d60*/  @!P0 NANOSLEEP.SYNCS 0x989680 ;  /* 0x009896800000895d */ /* 0x002fea0003900000 */
[----:B------:R-:W1:Y:S02]  /*7d70*/  @!P0 SYNCS.PHASECHK.TRANS64 P0, [R7+URZ], R4 ;  /* 0x00000004070085a7 */ /* 0x000e64000800007f */
[----:B-1----:R-:W-:Y:S05]  /*7d80*/  @!P0 BRA `(.L_x_133) ;  /* 0xfffffffc00f08947 */ /* 0x002fea000383ffff */
[----:B------:R-:W-:Y:S05]  /*7d90*/  BRA `(.L_x_170) ;  /* 0xffffffec00c47947 */ /* 0x000fea000383ffff */
.L_x_134:
[----:B0-----:R0:W1:Y:S02]  /*7da0*/  SYNCS.PHASECHK.TRANS64.TRYWAIT P0, [R6+URZ], R5 ;  /* 0x00000005060075a7 */ /* 0x001064000800017f */
[----:B-1----:R-:W-:Y:S05]  /*7db0*/  @!P0 NANOSLEEP.SYNCS 0x989680 ;  /* 0x009896800000895d */ /* 0x002fea0003900000 */
[----:B------:R-:W1:Y:S02]  /*7dc0*/  @!P0 SYNCS.PHASECHK.TRANS64 P0, [R6+URZ], R5 ;  /* 0x00000005060085a7 */ /* 0x000e64000800007f */
[----:B-1----:R-:W-:Y:S05]  /*7dd0*/  @!P0 BRA `(.L_x_134) ;  /* 0xfffffffc00f08947 */ /* 0x002fea000383ffff */
[----:B------:R-:W-:Y:S05]  /*7de0*/  BRA `(.L_x_171) ;  /* 0xffffffec00d47947 */ /* 0x000fea000383ffff */
.L_x_135:
[----:B0-----:R0:W1:Y:S02]  /*7df0*/  SYNCS.PHASECHK.TRANS64.TRYWAIT P0, [R7+URZ], R4 ;  /* 0x00000004070075a7 */ /* 0x001064000800017f */
[----:B-1----:R-:W-:Y:S05]  /*7e00*/  @!P0 NANOSLEEP.SYNCS 0x989680 ;  /* 0x009896800000895d */ /* 0x002fea0003900000 */
[----:B------:R-:W1:Y:S02]  /*7e10*/  @!P0 SYNCS.PHASECHK.TRANS64 P0, [R7+URZ], R4 ;  /* 0x00000004070085a7 */ /* 0x000e64000800007f */
[----:B-1----:R-:W-:Y:S05]  /*7e20*/  @!P0 BRA `(.L_x_135) ;  /* 0xfffffffc00f08947 */ /* 0x002fea000383ffff */
[----:B------:R-:W-:Y:S05]  /*7e30*/  BRA `(.L_x_172) ;  /* 0xffffffec00e47947 */ /* 0x000fea000383ffff */
.L_x_136:
[----:B0-----:R0:W1:Y:S02]  /*7e40*/  SYNCS.PHASECHK.TRANS64.TRYWAIT P0, [R6+URZ], R5 ;  /* 0x00000005060075a7 */ /* 0x001064000800017f */
[----:B-1----:R-:W-:Y:S05]  /*7e50*/  @!P0 NANOSLEEP.SYNCS 0x989680 ;  /* 0x009896800000895d */ /* 0x002fea0003900000 */
[----:B------:R-:W1:Y:S02]  /*7e60*/  @!P0 SYNCS.PHASECHK.TRANS64 P0, [R6+URZ], R5 ;  /* 0x00000005060085a7 */ /* 0x000e64000800007f */
[----:B-1----:R-:W-:Y:S05]  /*7e70*/  @!P0 BRA `(.L_x_136) ;  /* 0xfffffffc00f08947 */ /* 0x002fea000383ffff */
[----:B------:R-:W-:Y:S05]  /*7e80*/  BRA `(.L_x_173) ;  /* 0xffffffec00f47947 */ /* 0x000fea000383ffff */
.L_x_137:
[----:B0-----:R0:W1:Y:S02]  /*7e90*/  SYNCS.PHASECHK.TRANS64.TRYWAIT P0, [R7+URZ], R4 ;  /* 0x00000004070075a7 */ /* 0x001064000800017f */
[----:B-1----:R-:W-:Y:S05]  /*7ea0*/  @!P0 NANOSLEEP.SYNCS 0x989680 ;  /* 0x009896800000895d */ /* 0x002fea0003900000 */
[----:B------:R-:W1:Y:S02]  /*7eb0*/  @!P0 SYNCS.PHASECHK.TRANS64 P0, [R7+URZ], R4 ;  /* 0x00000004070085a7 */ /* 0x000e64000800007f */
[----:B-1----:R-:W-:Y:S05]  /*7ec0*/  @!P0 BRA `(.L_x_137) ;  /* 0xfffffffc00f08947 */ /* 0x002fea000383ffff */
[----:B------:R-:W-:Y:S05]  /*7ed0*/  BRA `(.L_x_174) ;  /* 0xfffffff000047947 */ /* 0x000fea000383ffff */
.L_x_138:
[----:B0-----:R0:W1:Y:S02]  /*7ee0*/  SYNCS.PHASECHK.TRANS64.TRYWAIT P0, [R6+URZ], R5 ;  /* 0x00000005060075a7 */ /* 0x001064000800017f */
[----:B-1----:R-:W-:Y:S05]  /*7ef0*/  @!P0 NANOSLEEP.SYNCS 0x989680 ;  /* 0x009896800000895d */ /* 0x002fea0003900000 */
[----:B------:R-:W1:Y:S02]  /*7f00*/  @!P0 SYNCS.PHASECHK.TRANS64 P0, [R6+URZ], R5 ;  /* 0x00000005060085a7 */ /* 0x000e64000800007f */
[----:B-1----:R-:W-:Y:S05]  /*7f10*/  @!P0 BRA `(.L_x_138) ;  /* 0xfffffffc00f08947 */ /* 0x002fea000383ffff */
[----:B------:R-:W-:Y:S05]  /*7f20*/  BRA `(.L_x_175) ;  /* 0xfffffff000147947 */ /* 0x000fea000383ffff */
.L_x_139:
[----:B0-----:R0:W1:Y:S02]  /*7f30*/  SYNCS.PHASECHK.TRANS64.TRYWAIT P0, [R7+URZ], R4 ;  /* 0x00000004070075a7 */ /* 0x001064000800017f */
[----:B-1----:R-:W-:Y:S05]  /*7f40*/  @!P0 NANOSLEEP.SYNCS 0x989680 ;  /* 0x009896800000895d */ /* 0x002fea0003900000 */
[----:B------:R-:W1:Y:S02]  /*7f50*/  @!P0 SYNCS.PHASECHK.TRANS64 P0, [R7+URZ], R4 ;  /* 0x00000004070085a7 */ /* 0x000e64000800007f */
[----:B-1----:R-:W-:Y:S05]  /*7f60*/  @!P0 BRA `(.L_x_139) ;  /* 0xfffffffc00f08947 */ /* 0x002fea000383ffff */
[----:B------:R-:W-:Y:S05]  /*7f70*/  BRA `(.L_x_176) ;  /* 0xfffffff000247947 */ /* 0x000fea000383ffff */
.L_x_140:
[----:B0-----:R0:W1:Y:S02]  /*7f80*/  SYNCS.PHASECHK.TRANS64.TRYWAIT P0, [R6+URZ], R5 ;  /* 0x00000005060075a7 */ /* 0x001064000800017f */
[----:B-1----:R-:W-:Y:S05]  /*7f90*/  @!P0 NANOSLEEP.SYNCS 0x989680 ;  /* 0x009896800000895d */ /* 0x002fea0003900000 */
[----:B------:R-:W1:Y:S02]  /*7fa0*/  @!P0 SYNCS.PHASECHK.TRANS64 P0, [R6+URZ], R5 ;  /* 0x00000005060085a7 */ /* 0x000e64000800007f */
[----:B-1----:R-:W-:Y:S05]  /*7fb0*/  @!P0 BRA `(.L_x_140) ;  /* 0xfffffffc00f08947 */ /* 0x002fea000383ffff */
[----:B------:R-:W-:Y:S05]  /*7fc0*/  BRA `(.L_x_177) ;  /* 0xfffffff000347947 */ /* 0x000fea000383ffff */
.L_x_141:
[----:B0-----:R0:W1:Y:S02]  /*7fd0*/  SYNCS.PHASECHK.TRANS64.TRYWAIT P0, [R7+URZ], R4 ;  /* 0x00000004070075a7 */ /* 0x001064000800017f */
[----:B-1----:R-:W-:Y:S05]  /*7fe0*/  @!P0 NANOSLEEP.SYNCS 0x989680 ;  /* 0x009896800000895d */ /* 0x002fea0003900000 */
[----:B------:R-:W1:Y:S02]  /*7ff0*/  @!P0 SYNCS.PHASECHK.TRANS64 P0, [R7+URZ], R4 ;  /* 0x00000004070085a7 */ /* 0x000e64000800007f */
[----:B-1----:R-:W-:Y:S05]  /*8000*/  @!P0 BRA `(.L_x_141) ;  /* 0xfffffffc00f08947 */ /* 0x002fea000383ffff */
[----:B------:R-:W-:Y:S05]  /*8010*/  BRA `(.L_x_178) ;  /* 0xfffffff000447947 */ /* 0x000fea000383ffff */
.L_x_142:
[----:B0-----:R0:W1:Y:S02]  /*8020*/  SYNCS.PHASECHK.TRANS64.TRYWAIT P0, [R6+URZ], R5 ;  /* 0x00000005060075a7 */ /* 0x001064000800017f */
[----:B-1----:R-:W-:Y:S05]  /*8030*/  @!P0 NANOSLEEP.SYNCS 0x989680 ;  /* 0x009896800000895d */ /* 0x002fea0003900000 */
[----:B------:R-:W1:Y:S02]  /*8040*/  @!P0 SYNCS.PHASECHK.TRANS64 P0, [R6+URZ], R5 ;  /* 0x00000005060085a7 */ /* 0x000e64000800007f */
[----:B-1----:R-:W-:Y:S05]  /*8050*/  @!P0 BRA `(.L_x_142) ;  /* 0xfffffffc00f08947 */ /* 0x002fea000383ffff */
[----:B------:R-:W-:Y:S05]  /*8060*/  BRA `(.L_x_179) ;  /* 0xfffffff000547947 */ /* 0x000fea000383ffff */
.L_x_143:
[----:B0-----:R0:W1:Y:S02]  /*8070*/  SYNCS.PHASECHK.TRANS64.TRYWAIT P0, [R7+URZ], R4 ;  /* 0x00000004070075a7 */ /* 0x001064000800017f */
[----:B-1----:R-:W-:Y:S05]  /*8080*/  @!P0 NANOSLEEP.SYNCS 0x989680 ;  /* 0x009896800000895d */ /* 0x002fea0003900000 */
[----:B------:R-:W1:Y:S02]  /*8090*/  @!P0 SYNCS.PHASECHK.TRANS64 P0, [R7+URZ], R4 ;  /* 0x00000004070085a7 */ /* 0x000e64000800007f */
[----:B-1----:R-:W-:Y:S05]  /*80a0*/  @!P0 BRA `(.L_x_143) ;  /* 0xfffffffc00f08947 */ /* 0x002fea000383ffff */
[----:B------:R-:W-:Y:S05]  /*80b0*/  BRA `(.L_x_180) ;  /* 0xfffffff000647947 */ /* 0x000fea000383ffff */
.L_x_144:
[----:B0-----:R0:W1:Y:S02]  /*80c0*/  SYNCS.PHASECHK.TRANS64.TRYWAIT P0, [R6+URZ], R5 ;  /* 0x00000005060075a7 */ /* 0x001064000800017f */
[----:B-1----:R-:W-:Y:S05]  /*80d0*/  @!P0 NANOSLEEP.SYNCS 0x989680 ;  /* 0x009896800000895d */ /* 0x002fea0003900000 */
[----:B------:R-:W1:Y:S02]  /*80e0*/  @!P0 SYNCS.PHASECHK.TRANS64 P0, [R6+URZ], R5 ;  /* 0x00000005060085a7 */ /* 0x000e64000800007f */
[----:B-1----:R-:W-:Y:S05]  /*80f0*/  @!P0 BRA `(.L_x_144) ;  /* 0xfffffffc00f08947 */ /* 0x002fea000383ffff */
[----:B------:R-:W-:Y:S05]  /*8100*/  BRA `(.L_x_181) ;  /* 0xfffffff000747947 */ /* 0x000fea000383ffff */
.L_x_145:
[----:B0-----:R0:W1:Y:S02]  /*8110*/  SYNCS.PHASECHK.TRANS64.TRYWAIT P0, [R7+URZ], R4 ;  /* 0x00000004070075a7 */ /* 0x001064000800017f */
[----:B-1----:R-:W-:Y:S05]  /*8120*/  @!P0 NANOSLEEP.SYNCS 0x989680 ;  /* 0x009896800000895d */ /* 0x002fea0003900000 */
[----:B------:R-:W1:Y:S02]  /*8130*/  @!P0 SYNCS.PHASECHK.TRANS64 P0, [R7+URZ], R4 ;  /* 0x00000004070085a7 */ /* 0x000e64000800007f */
[----:B-1----:R-:W-:Y:S05]  /*8140*/  @!P0 BRA `(.L_x_145) ;  /* 0xfffffffc00f08947 */ /* 0x002fea000383ffff */
[----:B------:R-:W-:Y:S05]  /*8150*/  BRA `(.L_x_182) ;  /* 0xfffffff000847947 */ /* 0x000fea000383ffff */
.L_x_146:
[----:B0-----:R0:W1:Y:S02]  /*8160*/  SYNCS.PHASECHK.TRANS64.TRYWAIT P0, [R6+URZ], R5 ;  /* 0x00000005060075a7 */ /* 0x001064000800017f */
[----:B-1----:R-:W-:Y:S05]  /*8170*/  @!P0 NANOSLEEP.SYNCS 0x989680 ;  /* 0x009896800000895d */ /* 0x002fea0003900000 */
[----:B------:R-:W1:Y:S02]  /*8180*/  @!P0 SYNCS.PHASECHK.TRANS64 P0, [R6+URZ], R5 ;  /* 0x00000005060085a7 */ /* 0x000e64000800007f */
[----:B-1----:R-:W-:Y:S05]  /*8190*/  @!P0 BRA `(.L_x_146) ;  /* 0xfffffffc00f08947 */ /* 0x002fea000383ffff */
[----:B------:R-:W-:Y:S05]  /*81a0*/  BRA `(.L_x_183) ;  /* 0xfffffff000947947 */ /* 0x000fea000383ffff */
.L_x_147:
[----:B0-----:R0:W1:Y:S02]  /*81b0*/  SYNCS.PHASECHK.TRANS64.TRYWAIT P0, [R7+URZ], R4 ;  /* 0x00000004070075a7 */ /* 0x001064000800017f */
[----:B-1----:R-:W-:Y:S05]  /*81c0*/  @!P0 NANOSLEEP.SYNCS 0x989680 ;  /* 0x009896800000895d */ /* 0x002fea0003900000 */
[----:B------:R-:W1:Y:S02]  /*81d0*/  @!P0 SYNCS.PHASECHK.TRANS64 P0, [R7+URZ], R4 ;  /* 0x00000004070085a7 */ /* 0x000e64000800007f */
[----:B-1----:R-:W-:Y:S05]  /*81e0*/  @!P0 BRA `(.L_x_147) ;  /* 0xfffffffc00f08947 */ /* 0x002fea000383ffff */
[----:B------:R-:W-:Y:S05]  /*81f0*/  BRA `(.L_x_184) ;  /* 0xfffffff000a47947 */ /* 0x000fea000383ffff */
.L_x_148:
[----:B0-----:R0:W1:Y:S02]  /*8200*/  SYNCS.PHASECHK.TRANS64.TRYWAIT P0, [R6+URZ], R5 ;  /* 0x00000005060075a7 */ /* 0x001064000800017f */
[----:B-1----:R-:W-:Y:S05]  /*8210*/  @!P0 NANOSLEEP.SYNCS 0x989680 ;  /* 0x009896800000895d */ /* 0x002fea0003900000 */
[----:B------:R-:W1:Y:S02]  /*8220*/  @!P0 SYNCS.PHASECHK.TRANS64 P0, [R6+URZ], R5 ;  /* 0x00000005060085a7 */ /* 0x000e64000800007f */
[----:B-1----:R-:W-:Y:S05]  /*8230*/  @!P0 BRA `(.L_x_148) ;  /* 0xfffffffc00f08947 */ /* 0x002fea000383ffff */
[----:B------:R-:W-:Y:S05]  /*8240*/  BRA `(.L_x_185) ;  /* 0xfffffff000b47947 */ /* 0x000fea000383ffff */
.L_x_149:
[----:B0-----:R0:W1:Y:S02]  /*8250*/  SYNCS.PHASECHK.TRANS64.TRYWAIT P0, [R7+URZ], R4 ;  /* 0x00000004070075a7 */ /* 0x001064000800017f */
[----:B-1----:R-:W-:Y:S05]  /*8260*/  @!P0 NANOSLEEP.SYNCS 0x989680 ;  /* 0x009896800000895d */ /* 0x002fea0003900000 */
[----:B------:R-:W1:Y:S02]  /*8270*/  @!P0 SYNCS.PHASECHK.TRANS64 P0, [R7+URZ], R4 ;  /* 0x00000004070085a7 */ /* 0x000e64000800007f */
[----:B-1----:R-:W-:Y:S05]  /*8280*/  @!P0 BRA `(.L_x_149) ;  /* 0xfffffffc00f08947 */ /* 0x002fea000383ffff */
[----:B------:R-:W-:Y:S05]  /*8290*/  BRA `(.L_x_186) ;  /* 0xfffffff000c47947 */ /* 0x000fea000383ffff */
.L_x_150:
[----:B0-----:R0:W1:Y:S02]  /*82a0*/  SYNCS.PHASECHK.TRANS64.TRYWAIT P0, [R6+URZ], R5 ;  /* 0x00000005060075a7 */ /* 0x001064000800017f */
[----:B-1----:R-:W-:Y:S05]  /*82b0*/  @!P0 NANOSLEEP.SYNCS 0x989680 ;  /* 0x009896800000895d */ /* 0x002fea0003900000 */
[----:B------:R-:W1:Y:S02]  /*82c0*/  @!P0 SYNCS.PHASECHK.TRANS64 P0, [R6+URZ], R5 ;  /* 0x00000005060085a7 */ /* 0x000e64000800007f */
[----:B-1----:R-:W-:Y:S05]  /*82d0*/  @!P0 BRA `(.L_x_150) ;  /* 0xfffffffc00f08947 */ /* 0x002fea000383ffff */
[----:B------:R-:W-:Y:S05]  /*82e0*/  BRA `(.L_x_187) ;  /* 0xfffffff000d47947 */ /* 0x000fea000383ffff */
.L_x_151:
[----:B0-----:R0:W1:Y:S02]  /*82f0*/  SYNCS.PHASECHK.TRANS64.TRYWAIT P0, [R7+URZ], R4 ;  /* 0x00000004070075a7 */ /* 0x001064000800017f */
[----:B-1----:R-:W-:Y:S05]  /*8300*/  @!P0 NANOSLEEP.SYNCS 0x989680 ;  /* 0x009896800000895d */ /* 0x002fea0003900000 */
[----:B------:R-:W1:Y:S02]  /*8310*/  @!P0 SYNCS.PHASECHK.TRANS64 P0, [R7+URZ], R4 ;  /* 0x00000004070085a7 */ /* 0x000e64000800007f */
[----:B-1----:R-:W-:Y:S05]  /*8320*/  @!P0 BRA `(.L_x_151) ;  /* 0xfffffffc00f08947 */ /* 0x002fea000383ffff */
[----:B------:R-:W-:Y:S05]  /*8330*/  BRA `(.L_x_188) ;  /* 0xfffffff000e47947 */ /* 0x000fea000383ffff */
.L_x_152:
[----:B0-----:R0:W1:Y:S02]  /*8340*/  SYNCS.PHASECHK.TRANS64.TRYWAIT P0, [R6+URZ], R5 ;  /* 0x00000005060075a7 */ /* 0x001064000800017f */
[----:B-1----:R-:W-:Y:S05]  /*8350*/  @!P0 NANOSLEEP.SYNCS 0x989680 ;  /* 0x009896800000895d */ /* 0x002fea0003900000 */
[----:B------:R-:W1:Y:S02]  /*8360*/  @!P0 SYNCS.PHASECHK.TRANS64 P0, [R6+URZ], R5 ;  /* 0x00000005060085a7 */ /* 0x000e64000800007f */
[----:B-1----:R-:W-:Y:S05]  /*8370*/  @!P0 BRA `(.L_x_152) ;  /* 0xfffffffc00f08947 */ /* 0x002fea000383ffff */
[----:B------:R-:W-:Y:S05]  /*8380*/  BRA `(.L_x_189) ;  /* 0xfffffff000f47947 */ /* 0x000fea000383ffff */
.L_x_153:
[----:B0-----:R0:W1:Y:S02]  /*8390*/  SYNCS.PHASECHK.TRANS64.TRYWAIT P0, [R7+URZ], R4 ;  /* 0x00000004070075a7 */ /* 0x001064000800017f */
[----:B-1----:R-:W-:Y:S05]  /*83a0*/  @!P0 NANOSLEEP.SYNCS 0x989680 ;  /* 0x009896800000895d */ /* 0x002fea0003900000 */
[----:B------:R-:W1:Y:S02]  /*83b0*/  @!P0 SYNCS.PHASECHK.TRANS64 P0, [R7+URZ], R4 ;  /* 0x00000004070085a7 */ /* 0x000e64000800007f */
[----:B-1----:R-:W-:Y:S05]  /*83c0*/  @!P0 BRA `(.L_x_153) ;  /* 0xfffffffc00f08947 */ /* 0x002fea000383ffff */
[----:B------:R-:W-:Y:S05]  /*83d0*/  BRA `(.L_x_190) ;  /* 0xfffffff400047947 */ /* 0x000fea000383ffff */
.L_x_154:
[----:B-1----:R1:W2:Y:S02]  /*83e0*/  SYNCS.PHASECHK.TRANS64.TRYWAIT P0, [R6+URZ], R5 ;  /* 0x00000005060075a7 */ /* 0x0022a4000800017f */
[----:B--2---:R-:W-:Y:S05]  /*83f0*/  @!P0 NANOSLEEP.SYNCS 0x989680 ;  /* 0x009896800000895d */ /* 0x004fea0003900000 */
[----:B------:R-:W2:Y:S02]  /*8400*/  @!P0 SYNCS.PHASECHK.TRANS64 P0, [R6+URZ], R5 ;  /* 0x00000005060085a7 */ /* 0x000ea4000800007f */
[----:B--2---:R-:W-:Y:S05]  /*8410*/  @!P0 BRA `(.L_x_154) ;  /* 0xfffffffc00f08947 */ /* 0x004fea000383ffff */
[----:B------:R-:W-:Y:S05]  /*8420*/  BRA `(.L_x_191) ;  /* 0xfffffff4000c7947 */ /* 0x000fea000383ffff */
.L_x_192:
[----:B------:R-:W-:-:S00]  /*8430*/  BRA `(.L_x_192) ;  /* 0xfffffffc00fc7947 */ /* 0x000fc0000383ffff */
[----:B------:R-:W-:-:S00]  /*8440*/  NOP ;  /* 0x0000000000007918 */ /* 0x000fc00000000000 */
        /* <DEDUP_REMOVED lines=11> */
.L_x_193:


//--------------------- .nv.shared._ZN7cutlass13device_kernelINS_4gemm6kernel13GemmUniversalIN4cute5tupleIJiiiiEEENS1_10collective13CollectiveMmaINS1_37MainloopSm90TmaGmmaWarpSpecializedFP8ILi28ENS5_IJNS4_1CILi2EEESB_NSA_ILi1EEEEEENS1_32KernelTmaWarpSpecializedPingpongEEENS5_IJNSA_ILi64EEESG_SG_EEENS_12float_e4m3_tENS5_IJlSC_lEEESI_SJ_NS4_8TiledMMAINS4_8MMA_AtomIJNS4_4SM904GMMA30MMA_64x64x32_F32E4M3E4M3_SS_TNILNSN_7ScaleInE1ELSP_1EEEEEENS4_6LayoutINS5_IJSC_SC_SC_EEENS5_IJNSA_ILi0EEESU_SU_EEEEENS5_IJNS4_10UnderscoreESX_SX_EEEEENS4_23SM90_TMA_LOAD_MULTICASTENS4_14ComposedLayoutINS4_7SwizzleILi2ELi4ELi3EEENS4_18smem_ptr_flag_bitsILi8EEENSS_INS5_IJNSA_ILi8EEESG_EEENS5_IJSG_SC_EEEEEEEvNS4_8identityES10_S1A_vS1B_EENS_8epilogue10collective6detail29Sm90TmaWarpSpecializedAdapterINS1E_15DefaultEpilogueISI_SJ_SJ_NS1D_6thread17LinearCombinationISI_Li1EffLNS1I_9ScaleType4KindE0ELNS_15FloatRoundStyleE2ESI_EENS1_15EpilogueDefaultEEEEEvvEEEEvNT_6ParamsE --------------------------
	.section	.nv.shared._ZN7cutlass13device_kernelINS_4gemm6kernel13GemmUniversalIN4cute5tupleIJiiiiEEENS1_10collective13CollectiveMmaINS1_37MainloopSm90TmaGmmaWarpSpecializedFP8ILi28ENS5_IJNS4_1CILi2EEESB_NSA_ILi1EEEEEENS1_32KernelTmaWarpSpecializedPingpongEEENS5_IJNSA_ILi64EEESG_SG_EEENS_12float_e4m3_tENS5_IJlSC_lEEESI_SJ_NS4_8TiledMMAINS4_8MMA_AtomIJNS4_4SM904GMMA30MMA_64x64x32_F32E4M3E4M3_SS_TNILNSN_7ScaleInE1ELSP_1EEEEEENS4_6LayoutINS5_IJSC_SC_SC_EEENS5_IJNSA_ILi0EEESU_SU_EEEEENS5_IJNS4_10UnderscoreESX_SX_EEEEENS4_23SM90_TMA_LOAD_MULTICASTENS4_14ComposedLayoutINS4_7SwizzleILi2ELi4ELi3EEENS4_18smem_ptr_flag_bitsILi8EEENSS_INS5_IJNSA_ILi8EEESG_EEENS5_IJSG_SC_EEEEEEEvNS4_8identityES10_S1A_vS1B_EENS_8epilogue10collective6detail29Sm90TmaWarpSpecializedAdapterINS1E_15DefaultEpilogueISI_SJ_SJ_NS1D_6thread17LinearCombinationISI_Li1EffLNS1I_9ScaleType4KindE0ELNS_15FloatRoundStyleE2ESI_EENS1_15EpilogueDefaultEEEEEvvEEEEvNT_6ParamsE,"aw",@nobits
	.sectionflags	@""
	.align	16
	.zero		1024


//--------------------- .nv.shared.reserved.0     --------------------------
	.section	.nv.shared.reserved.0,"aw",@nobits
	.weak		__nv_reservedSMEM_offset_0_alias
	.size		__nv_reservedSMEM_offset_0_alias, 0, 0
	.other		__nv_reservedSMEM_offset_0_alias,@"STO_CUDA_RESERVED_SHARED STV_DEFAULT"
__nv_reservedSMEM_offset_0_alias:
	.zero		0


//--------------------- .nv.global                --------------------------
	.section	.nv.global,"aw",@nobits
.nv.global:
	.type		_ZN40_INTERNAL_e13af61e_4_k_cu_a7b96a9c_208654cute1_E,@object
	.size		_ZN40_INTERNAL_e13af61e_4_k_cu_a7b96a9c_208654cute1_E,(_ZN40_INTERNAL_e13af61e_4_k_cu_a7b96a9c_208654cuda3std3__45__cpo6cbeginE - _ZN40_INTERNAL_e13af61e_4_k_cu_a7b96a9c_208654cute1_E)
_ZN40_INTERNAL_e13af61e_4_k_cu_a7b96a9c_208654cute1_E:
	.zero		1
	.type		_ZN40_INTERNAL_e13af61e_4_k_cu_a7b96a9c_208654cuda3std3__45__cpo6cbeginE,@object
	.size		_ZN40_INTERNAL_e13af61e_4_k_cu_a7b96a9c_208654cuda3std3__45__cpo6cbeginE,(_ZN40_INTERNAL_e13af61e_4_k_cu_a7b96a9c_208654cuda3std3__48in_placeE - _ZN40_INTERNAL_e13af61e_4_k_cu_a7b96a9c_208654cuda3std3__45__cpo6cbeginE)
_ZN40_INTERNAL_e13af61e_4_k_cu_a7b96a9c_208654cuda3std3__45__cpo6cbeginE:
	.zero		1
	.type		_ZN40_INTERNAL_e13af61e_4_k_cu_a7b96a9c_208654cuda3std3__48in_placeE,@object
	.size		_ZN40_INTERNAL_e13af61e_4_k_cu_a7b96a9c_208654cuda3std3__48in_placeE,(_ZN40_INTERNAL_e13af61e_4_k_cu_a7b96a9c_208654cuda3std6ranges3__45__cpo9iter_moveE - _ZN40_INTERNAL_e13af61e_4_k_cu_a7b96a9c_208654cuda3std3__48in_placeE)
_ZN40_INTERNAL_e13af61e_4_k_cu_a7b96a9c_208654cuda3std3__48in_placeE:
	.zero		1
	.type		_ZN40_INTERNAL_e13af61e_4_k_cu_a7b96a9c_208654cuda3std6ranges3__45__cpo9iter_moveE,@object
	.size		_ZN40_INTERNAL_e13af61e_4_k_cu_a7b96a9c_208654cuda3std6ranges3__45__cpo9iter_moveE,(_ZN40_INTERNAL_e13af61e_4_k_cu_a7b96a9c_208654cuda3std3__45__cpo5beginE - _ZN40_INTERNAL_e13af61e_4_k_cu_a7b96a9c_208654cuda3std6ranges3__45__cpo9iter_moveE)
_ZN40_INTERNAL_e13af61e_4_k_cu_a7b96a9c_208654cuda3std6ranges3__45__cpo9iter_moveE:
	.zero		1
	.type		_ZN40_INTERNAL_e13af61e_4_k_cu_a7b96a9c_208654cuda3std3__45__cpo5beginE,@object
	.size		_ZN40_INTERNAL_e13af61e_4_k_cu_a7b96a9c_208654cuda3std3__45__cpo5beginE,(_ZN40_INTERNAL_e13af61e_4_k_cu_a7b96a9c_208654cuda3std3__442_GLOBAL__N__e13af61e_4_k_cu_a7b96a9c_208656ignoreE - _ZN40_INTERNAL_e13af61e_4_k_cu_a7b96a9c_208654cuda3std3__45__cpo5beginE)
_ZN40_INTERNAL_e13af61e_4_k_cu_a7b96a9c_208654cuda3std3__45__cpo5beginE:
	.zero		1
	.type		_ZN40_INTERNAL_e13af61e_4_k_cu_a7b96a9c_208654cuda3std3__442_GLOBAL__N__e13af61e_4_k_cu_a7b96a9c_208656ignoreE,@object
	.size		_ZN40_INTERNAL_e13af61e_4_k_cu_a7b96a9c_208654cuda3std3__442_GLOBAL__N__e13af61e_4_k_cu_a7b96a9c_208656ignoreE,(_ZN40_INTERNAL_e13af61e_4_k_cu_a7b96a9c_208654cute7productE - _ZN40_INTERNAL_e13af61e_4_k_cu_a7b96a9c_208654cuda3std3__442_GLOBAL__N__e13af61e_4_k_cu_a7b96a9c_208656ignoreE)
_ZN40_INTERNAL_e13af61e_4_k_cu_a7b96a9c_208654cuda3std3__442_GLOBAL__N__e13af61e_4_k_cu_a7b96a9c_208656ignoreE:
	.zero		1
	.type		_ZN40_INTERNAL_e13af61e_4_k_cu_a7b96a9c_208654cute7productE,@object
	.size		_ZN40_INTERNAL_e13af61e_4_k_cu_a7b96a9c_208654cute7productE,(_ZN40_INTERNAL_e13af61e_4_k_cu_a7b96a9c_208654cuda3std3__45__cpo3endE - _ZN40_INTERNAL_e13af61e_4_k_cu_a7b96a9c_208654cute7productE)
_ZN40_INTERNAL_e13af61e_4_k_cu_a7b96a9c_208654cute7productE:
	.zero		1
	.type		_ZN40_INTERNAL_e13af61e_4_k_cu_a7b96a9c_208654cuda3std3__45__cpo3endE,@object
	.size		_ZN40_INTERNAL_e13af61e_4_k_cu_a7b96a9c_208654cuda3std3__45__cpo3endE,(_ZN40_INTERNAL_e13af61e_4_k_cu_a7b96a9c_208654cuda3std3__419piecewise_constructE - _ZN40_INTERNAL_e13af61e_4_k_cu_a7b96a9c_208654cuda3std3__45__cpo3endE)
_ZN40_INTERNAL_e13af61e_4_k_cu_a7b96a9c_208654cuda3std3__45__cpo3endE:
	.zero		1
	.type		_ZN40_INTERNAL_e13af61e_4_k_cu_a7b96a9c_208654cuda3std3__419piecewise_constructE,@object
	.size		_ZN40_INTERNAL_e13af61e_4_k_cu_a7b96a9c_208654cuda3std3__419piecewise_constructE,(_ZN40_INTERNAL_e13af61e_4_k_cu_a7b96a9c_208654cuda3std3__45__cpo4cendE - _ZN40_INTERNAL_e13af61e_4_k_cu_a7b96a9c_208654cuda3std3__419piecewise_constructE)
_ZN40_INTERNAL_e13af61e_4_k_cu_a7b96a9c_208654cuda3std3__419piecewise_constructE:
	.zero		1
	.type		_ZN40_INTERNAL_e13af61e_4_k_cu_a7b96a9c_208654cuda3std3__45__cpo4cendE,@object
	.size		_ZN40_INTERNAL_e13af61e_4_k_cu_a7b96a9c_208654cuda3std3__45__cpo4cendE,(_ZN40_INTERNAL_e13af61e_4_k_cu_a7b96a9c_208654cuda3std6ranges3__45__cpo4swapE - _ZN40_INTERNAL_e13af61e_4_k_cu_a7b96a9c_208654cuda3std3__45__cpo4cendE)
_ZN40_INTERNAL_e13af61e_4_k_cu_a7b96a9c_208654cuda3std3__45__cpo4cendE:
	.zero		1
	.type		_ZN40_INTERNAL_e13af61e_4_k_cu_a7b96a9c_208654cuda3std6ranges3__45__cpo4swapE,@object
	.size		_ZN40_INTERNAL_e13af61e_4_k_cu_a7b96a9c_208654cuda3std6ranges3__45__cpo4swapE,(.L_7 - _ZN40_INTERNAL_e13af61e_4_k_cu_a7b96a9c_208654cuda3std6ranges3__45__cpo4swapE)
_ZN40_INTERNAL_e13af61e_4_k_cu_a7b96a9c_208654cuda3std6ranges3__45__cpo4swapE:
	.zero		1
.L_7:


//--------------------- .nv.constant0._ZN7cutlass13device_kernelINS_4gemm6kernel13GemmUniversalIN4cute5tupleIJiiiiEEENS1_10collective13CollectiveMmaINS1_37MainloopSm90TmaGmmaWarpSpecializedFP8ILi28ENS5_IJNS4_1CILi2EEESB_NSA_ILi1EEEEEENS1_32KernelTmaWarpSpecializedPingpongEEENS5_IJNSA_ILi64EEESG_SG_EEENS_12float_e4m3_tENS5_IJlSC_lEEESI_SJ_NS4_8TiledMMAINS4_8MMA_AtomIJNS4_4SM904GMMA30MMA_64x64x32_F32E4M3E4M3_SS_TNILNSN_7ScaleInE1ELSP_1EEEEEENS4_6LayoutINS5_IJSC_SC_SC_EEENS5_IJNSA_ILi0EEESU_SU_EEEEENS5_IJNS4_10UnderscoreESX_SX_EEEEENS4_23SM90_TMA_LOAD_MULTICASTENS4_14ComposedLayoutINS4_7SwizzleILi2ELi4ELi3EEENS4_18smem_ptr_flag_bitsILi8EEENSS_INS5_IJNSA_ILi8EEESG_EEENS5_IJSG_SC_EEEEEEEvNS4_8identityES10_S1A_vS1B_EENS_8epilogue10collective6detail29Sm90TmaWarpSpecializedAdapterINS1E_15DefaultEpilogueISI_SJ_SJ_NS1D_6thread17LinearCombinationISI_Li1EffLNS1I_9ScaleType4KindE0ELNS_15FloatRoundStyleE2ESI_EENS1_15EpilogueDefaultEEEEEvvEEEEvNT_6ParamsE --------------------------
	.section	.nv.constant0._ZN7cutlass13device_kernelINS_4gemm6kernel13GemmUniversalIN4cute5tupleIJiiiiEEENS1_10collective13CollectiveMmaINS1_37MainloopSm90TmaGmmaWarpSpecializedFP8ILi28ENS5_IJNS4_1CILi2EEESB_NSA_ILi1EEEEEENS1_32KernelTmaWarpSpecializedPingpongEEENS5_IJNSA_ILi64EEESG_SG_EEENS_12float_e4m3_tENS5_IJlSC_lEEESI_SJ_NS4_8TiledMMAINS4_8MMA_AtomIJNS4_4SM904GMMA30MMA_64x64x32_F32E4M3E4M3_SS_TNILNSN_7ScaleInE1ELSP_1EEEEEENS4_6LayoutINS5_IJSC_SC_SC_EEENS5_IJNSA_ILi0EEESU_SU_EEEEENS5_IJNS4_10UnderscoreESX_SX_EEEEENS4_23SM90_TMA_LOAD_MULTICASTENS4_14ComposedLayoutINS4_7SwizzleILi2ELi4ELi3EEENS4_18smem_ptr_flag_bitsILi8EEENSS_INS5_IJNSA_ILi8EEESG_EEENS5_IJSG_SC_EEEEEEEvNS4_8identityES10_S1A_vS1B_EENS_8epilogue10collective6detail29Sm90TmaWarpSpecializedAdapterINS1E_15DefaultEpilogueISI_SJ_SJ_NS1D_6thread17LinearCombinationISI_Li1EffLNS1I_9ScaleType4KindE0ELNS_15FloatRoundStyleE2ESI_EENS1_15EpilogueDefaultEEEEEvvEEEEvNT_6ParamsE,"a",@progbits
	.sectionflags	@""
	.align	4
.nv.constant0._ZN7cutlass13device_kernelINS_4gemm6kernel13GemmUniversalIN4cute5tupleIJiiiiEEENS1_10collective13CollectiveMmaINS1_37MainloopSm90TmaGmmaWarpSpecializedFP8ILi28ENS5_IJNS4_1CILi2EEESB_NSA_ILi1EEEEEENS1_32KernelTmaWarpSpecializedPingpongEEENS5_IJNSA_ILi64EEESG_SG_EEENS_12float_e4m3_tENS5_IJlSC_lEEESI_SJ_NS4_8TiledMMAINS4_8MMA_AtomIJNS4_4SM904GMMA30MMA_64x64x32_F32E4M3E4M3_SS_TNILNSN_7ScaleInE1ELSP_1EEEEEENS4_6LayoutINS5_IJSC_SC_SC_EEENS5_IJNSA_ILi0EEESU_SU_EEEEENS5_IJNS4_10UnderscoreESX_SX_EEEEENS4_23SM90_TMA_LOAD_MULTICASTENS4_14ComposedLayoutINS4_7SwizzleILi2ELi4ELi3EEENS4_18smem_ptr_flag_bitsILi8EEENSS_INS5_IJNSA_ILi8EEESG_EEENS5_IJSG_SC_EEEEEEEvNS4_8identityES10_S1A_vS1B_EENS_8epilogue10collective6detail29Sm90TmaWarpSpecializedAdapterINS1E_15DefaultEpilogueISI_SJ_SJ_NS1D_6thread17LinearCombinationISI_Li1EffLNS1I_9ScaleType4KindE0ELNS_15FloatRoundStyleE2ESI_EENS1_15EpilogueDefaultEEEEEvvEEEEvNT_6ParamsE:
	.zero		1664


//--------------------- SYMBOLS --------------------------

	.type		.nv.reservedSmem.offset0,@object
	.size		.nv.reservedSmem.offset0,0x4
